	.target	sm_100a

	.elftype	@"ET_EXEC"


//--------------------- .note.nv.tkinfo           --------------------------
	.section	.note.nv.tkinfo,"",@"SHT_NOTE"
	.sectionflags	@"SHF_NOTE_NV_TKINFO"
	.tkinfo
        /*0018*/ 	.word	0x00000081
        /*0030*/ 	.string	""
        /*0030*/ 	.string	"ptxas-blackwell"
        /*0030*/ 	.string	"Cuda compilation tools, release 12.9, V12.9.86"
        /*0030*/ 	.string	"Build cuda_12.9.r12.9/compiler.36037853_0"
        /*0030*/ 	.string	"-v  -suppress-debug-info  -lineinfo  -arch sm_100a "



//--------------------- .note.nv.cuver            --------------------------
	.section	.note.nv.cuver,"",@"SHT_NOTE"
	.sectionflags	@"SHF_NOTE_NV_CUVER"
        /*0018*/ 	.short	0x0001
        /*001a*/ 	.short	0x0064
        /*001c*/ 	.short	0x0001
        /*001e*/ 	.short	0x0000
        /*0020*/ 	.short	0x0001
        /*0022*/ 	.short	0x0000


//--------------------- .nv.info                  --------------------------
	.section	.nv.info,"",@"SHT_CUDA_INFO"
	.align	4


	//----- nvinfo : EIATTR_REGCOUNT
	.align		4
        /*0000*/ 	.byte	0x04, 0x2f
        /*0002*/ 	.short	(.L_4 - .L_3)
	.align		4
.L_3:
        /*0004*/ 	.word	index@(gluon_tcgen05)
        /*0008*/ 	.word	0x00000027


	//----- nvinfo : EIATTR_FRAME_SIZE
	.align		4
.L_4:
        /*000c*/ 	.byte	0x04, 0x11
        /*000e*/ 	.short	(.L_6 - .L_5)
	.align		4
.L_5:
        /*0010*/ 	.word	index@($__internal_2_$__cuda_sm10x_tcgen05_guardrail_trap_unallocated_columns_being_dealloced)
        /*0014*/ 	.word	0x00000000


	//----- nvinfo : EIATTR_FRAME_SIZE
	.align		4
.L_6:
        /*0018*/ 	.byte	0x04, 0x11
        /*001a*/ 	.short	(.L_8 - .L_7)
	.align		4
.L_7:
        /*001c*/ 	.word	index@($__internal_1_$__cuda_sm10x_tcgen05_guardrail_trap_phase_invalid_during_alloc)
        /*0020*/ 	.word	0x00000000


	//----- nvinfo : EIATTR_FRAME_SIZE
	.align		4
.L_8:
        /*0024*/ 	.byte	0x04, 0x11
        /*0026*/ 	.short	(.L_10 - .L_9)
	.align		4
.L_9:
        /*0028*/ 	.word	index@($__internal_0_$__cuda_sm10x_tcgen05_guardrail_trap_col_being_dealloced_not_returned_by_alloc)
        /*002c*/ 	.word	0x00000000


	//----- nvinfo : EIATTR_FRAME_SIZE
	.align		4
.L_10:
        /*0030*/ 	.byte	0x04, 0x11
        /*0032*/ 	.short	(.L_12 - .L_11)
	.align		4
.L_11:
        /*0034*/ 	.word	index@(gluon_tcgen05)
        /*0038*/ 	.word	0x00000000


	//----- nvinfo : EIATTR_MIN_STACK_SIZE
	.align		4
.L_12:
        /*003c*/ 	.byte	0x04, 0x12
        /*003e*/ 	.short	(.L_14 - .L_13)
	.align		4
.L_13:
        /*0040*/ 	.word	index@(gluon_tcgen05)
        /*0044*/ 	.word	0x00000000
.L_14:


//--------------------- .nv.info.gluon_tcgen05    --------------------------
	.section	.nv.info.gluon_tcgen05,"",@"SHT_CUDA_INFO"
	.sectionflags	@""
	.align	4


	//----- nvinfo : EIATTR_CUDA_API_VERSION
	.align		4
        /*0000*/ 	.byte	0x04, 0x37
        /*0002*/ 	.short	(.L_16 - .L_15)
.L_15:
        /*0004*/ 	.word	0x00000081


	//----- nvinfo : EIATTR_KPARAM_INFO
	.align		4
.L_16:
        /*0008*/ 	.byte	0x04, 0x17
        /*000a*/ 	.short	(.L_18 - .L_17)
.L_17:
        /*000c*/ 	.word	0x00000000
        /*0010*/ 	.short	0x000a
        /*0012*/ 	.short	0x0048
        /*0014*/ 	.byte	0x00, 0xf4, 0x21, 0x00


	//----- nvinfo : EIATTR_KPARAM_INFO
	.align		4
.L_18:
        /*0018*/ 	.byte	0x04, 0x17
        /*001a*/ 	.short	(.L_20 - .L_19)
.L_19:
        /*001c*/ 	.word	0x00000000
        /*0020*/ 	.short	0x0009
        /*0022*/ 	.short	0x0040
        /*0024*/ 	.byte	0x00, 0xf4, 0x21, 0x00


	//----- nvinfo : EIATTR_KPARAM_INFO
	.align		4
.L_20:
        /*0028*/ 	.byte	0x04, 0x17
        /*002a*/ 	.short	(.L_22 - .L_21)
.L_21:
        /*002c*/ 	.word	0x00000000
        /*0030*/ 	.short	0x0008
        /*0032*/ 	.short	0x0038
        /*0034*/ 	.byte	0x00, 0xf0, 0x21, 0x00


	//----- nvinfo : EIATTR_KPARAM_INFO
	.align		4
.L_22:
        /*0038*/ 	.byte	0x04, 0x17
        /*003a*/ 	.short	(.L_24 - .L_23)
.L_23:
        /*003c*/ 	.word	0x00000000
        /*0040*/ 	.short	0x0007
        /*0042*/ 	.short	0x0030
        /*0044*/ 	.byte	0x00, 0xf0, 0x21, 0x00


	//----- nvinfo : EIATTR_KPARAM_INFO
	.align		4
.L_24:
        /*0048*/ 	.byte	0x04, 0x17
        /*004a*/ 	.short	(.L_26 - .L_25)
.L_25:
        /*004c*/ 	.word	0x00000000
        /*0050*/ 	.short	0x0006
        /*0052*/ 	.short	0x0028
        /*0054*/ 	.byte	0x00, 0xf0, 0x21, 0x00


	//----- nvinfo : EIATTR_KPARAM_INFO
	.align		4
.L_26:
        /*0058*/ 	.byte	0x04, 0x17
        /*005a*/ 	.short	(.L_28 - .L_27)
.L_27:
        /*005c*/ 	.word	0x00000000
        /*0060*/ 	.short	0x0005
        /*0062*/ 	.short	0x0020
        /*0064*/ 	.byte	0x00, 0xf0, 0x11, 0x00


	//----- nvinfo : EIATTR_KPARAM_INFO
	.align		4
.L_28:
        /*0068*/ 	.byte	0x04, 0x17
        /*006a*/ 	.short	(.L_30 - .L_29)
.L_29:
        /*006c*/ 	.word	0x00000000
        /*0070*/ 	.short	0x0004
        /*0072*/ 	.short	0x001c
        /*0074*/ 	.byte	0x00, 0xf0, 0x11, 0x00


	//----- nvinfo : EIATTR_KPARAM_INFO
	.align		4
.L_30:
        /*0078*/ 	.byte	0x04, 0x17
        /*007a*/ 	.short	(.L_32 - .L_31)
.L_31:
        /*007c*/ 	.word	0x00000000
        /*0080*/ 	.short	0x0003
        /*0082*/ 	.short	0x0018
        /*0084*/ 	.byte	0x00, 0xf0, 0x11, 0x00


	//----- nvinfo : EIATTR_KPARAM_INFO
	.align		4
.L_32:
        /*0088*/ 	.byte	0x04, 0x17
        /*008a*/ 	.short	(.L_34 - .L_33)
.L_33:
        /*008c*/ 	.word	0x00000000
        /*0090*/ 	.short	0x0002
        /*0092*/ 	.short	0x0010
        /*0094*/ 	.byte	0x00, 0xf4, 0x21, 0x00


	//----- nvinfo : EIATTR_KPARAM_INFO
	.align		4
.L_34:
        /*0098*/ 	.byte	0x04, 0x17
        /*009a*/ 	.short	(.L_36 - .L_35)
.L_35:
        /*009c*/ 	.word	0x00000000
        /*00a0*/ 	.short	0x0001
        /*00a2*/ 	.short	0x0008
        /*00a4*/ 	.byte	0x00, 0xf4, 0x21, 0x00


	//----- nvinfo : EIATTR_KPARAM_INFO
	.align		4
.L_36:
        /*00a8*/ 	.byte	0x04, 0x17
        /*00aa*/ 	.short	(.L_38 - .L_37)
.L_37:
        /*00ac*/ 	.word	0x00000000
        /*00b0*/ 	.short	0x0000
        /*00b2*/ 	.short	0x0000
        /*00b4*/ 	.byte	0x00, 0xf4, 0x21, 0x00


	//----- nvinfo : EIATTR_AT_ENTRY_FRAGMENTS
	.align		4
.L_38:
        /*00b8*/ 	.byte	0x04, 0x4f
        /*00ba*/ 	.short	(.L_40 - .L_39)


	//   ....[0]....
.L_39:
        /*00bc*/ 	.word	0x00000004


	//----- nvinfo : EIATTR_RESERVED_SMEM_USED
	.align		4
.L_40:
        /*00c0*/ 	.byte	0x01, 0x41
	.zero		2


	//----- nvinfo : EIATTR_SPARSE_MMA_MASK
	.align		4
        /*00c4*/ 	.byte	0x03, 0x50
        /*00c6*/ 	.short	0x0000


	//----- nvinfo : EIATTR_TCGEN05_1CTA_USED
	.align		4
        /*00c8*/ 	.byte	0x01, 0x51
	.zero		2


	//----- nvinfo : EIATTR_MAXREG_COUNT
	.align		4
        /*00cc*/ 	.byte	0x03, 0x1b
        /*00ce*/ 	.short	0x00ff


	//----- nvinfo : EIATTR_NUM_BARRIERS
	.align		4
        /*00d0*/ 	.byte	0x02, 0x4c
        /*00d2*/ 	.byte	0x01
	.zero		1


	//----- nvinfo : EIATTR_INT_WARP_WIDE_INSTR_OFFSETS
	.align		4
        /*00d4*/ 	.byte	0x04, 0x31
        /*00d6*/ 	.short	(.L_42 - .L_41)


	//   ....[0]....
.L_41:
        /*00d8*/ 	.word	0x00001720


	//   ....[1]....
        /*00dc*/ 	.word	0x00001740


	//   ....[2]....
        /*00e0*/ 	.word	0x000017c0


	//   ....[3]....
        /*00e4*/ 	.word	0x00001b80


	//   ....[4]....
        /*00e8*/ 	.word	0x00001b90


	//   ....[5]....
        /*00ec*/ 	.word	0x00001ba0


	//   ....[6]....
        /*00f0*/ 	.word	0x00001bb0


	//   ....[7]....
        /*00f4*/ 	.word	0x00001ed0


	//   ....[8]....
        /*00f8*/ 	.word	0x00001ee0


	//   ....[9]....
        /*00fc*/ 	.word	0x00002050


	//   ....[10]....
        /*0100*/ 	.word	0x000020a0


	//   ....[11]....
        /*0104*/ 	.word	0x000020b0


	//   ....[12]....
        /*0108*/ 	.word	0x000020e0


	//   ....[13]....
        /*010c*/ 	.word	0x000023d0


	//   ....[14]....
        /*0110*/ 	.word	0x000023e0


	//   ....[15]....
        /*0114*/ 	.word	0x00002780


	//   ....[16]....
        /*0118*/ 	.word	0x00002790


	//   ....[17]....
        /*011c*/ 	.word	0x00002b00


	//   ....[18]....
        /*0120*/ 	.word	0x00002b50


	//----- nvinfo : EIATTR_COOP_GROUP_MASK_REGIDS
	.align		4
.L_42:
        /*0124*/ 	.byte	0x04, 0x29
        /*0126*/ 	.short	(.L_44 - .L_43)


	//   ....[0]....
.L_43:
        /*0128*/ 	.word	0xffffffff


	//   ....[1]....
        /*012c*/ 	.word	0xffffffff


	//   ....[2]....
        /*0130*/ 	.word	0xffffffff


	//   ....[3]....
        /*0134*/ 	.word	0xffffffff


	//   ....[4]....
        /*0138*/ 	.word	0xffffffff


	//   ....[5]....
        /*013c*/ 	.word	0xffffffff


	//   ....[6]....
        /*0140*/ 	.word	0xffffffff


	//   ....[7]....
        /*0144*/ 	.word	0xffffffff


	//   ....[8]....
        /*0148*/ 	.word	0xffffffff


	//   ....[9]....
        /*014c*/ 	.word	0xffffffff


	//----- nvinfo : EIATTR_COOP_GROUP_INSTR_OFFSETS
	.align		4
.L_44:
        /*0150*/ 	.byte	0x04, 0x28
        /*0152*/ 	.short	(.L_46 - .L_45)


	//   ....[0]....
.L_45:
        /*0154*/ 	.word	0x00000050


	//   ....[1]....
        /*0158*/ 	.word	0x00000310


	//   ....[2]....
        /*015c*/ 	.word	0x00000500


	//   ....[3]....
        /*0160*/ 	.word	0x000009c0


	//   ....[4]....
        /*0164*/ 	.word	0x00000b00


	//   ....[5]....
        /*0168*/ 	.word	0x00000fb0


	//   ....[6]....
        /*016c*/ 	.word	0x000010f0


	//   ....[7]....
        /*0170*/ 	.word	0x000015e0


	//   ....[8]....
        /*0174*/ 	.word	0x00002990


	//   ....[9]....
        /*0178*/ 	.word	0x00002c00


	//----- nvinfo : EIATTR_VRC_CTA_INIT_COUNT
	.align		4
.L_46:
        /*017c*/ 	.byte	0x02, 0x4a
        /*017e*/ 	.byte	0x80
	.zero		1


	//----- nvinfo : EIATTR_MBARRIER_INSTR_OFFSETS
	.align		4
        /*0180*/ 	.byte	0x04, 0x39
        /*0182*/ 	.short	(.L_48 - .L_47)


	//   ....[0]....
.L_47:
        /*0184*/ 	.word	0x000017e0
        /*0188*/ 	.word	0x000000ff
        /*018c*/ 	.word	0x00010000
        /*0190*/ 	.short	0x0100
        /*0192*/ 	.byte	0x08
	.zero		1


	//   ....[1]....
        /*0194*/ 	.word	0x000017f0
        /*0198*/ 	.word	0x000000ff
        /*019c*/ 	.word	0x00010020
        /*01a0*/ 	.short	0x0100
        /*01a2*/ 	.byte	0x08
	.zero		1


	//   ....[2]....
        /*01a4*/ 	.word	0x000018a0
        /*01a8*/ 	.word	0x000000ff
        /*01ac*/ 	.word	0x00010008
        /*01b0*/ 	.short	0x0100
        /*01b2*/ 	.byte	0x08
	.zero		1


	//   ....[3]....
        /*01b4*/ 	.word	0x000018b0
        /*01b8*/ 	.word	0x000000ff
        /*01bc*/ 	.word	0x00010028
        /*01c0*/ 	.short	0x0100
        /*01c2*/ 	.byte	0x08
	.zero		1


	//   ....[4]....
        /*01c4*/ 	.word	0x00001990
        /*01c8*/ 	.word	0x000000ff
        /*01cc*/ 	.word	0x00010010
        /*01d0*/ 	.short	0x0100
        /*01d2*/ 	.byte	0x08
	.zero		1


	//   ....[5]....
        /*01d4*/ 	.word	0x000019a0
        /*01d8*/ 	.word	0x000000ff
        /*01dc*/ 	.word	0x00010030
        /*01e0*/ 	.short	0x0100
        /*01e2*/ 	.byte	0x08
	.zero		1


	//   ....[6]....
        /*01e4*/ 	.word	0x00001ab0
        /*01e8*/ 	.word	0x000000ff
        /*01ec*/ 	.word	0x00010018
        /*01f0*/ 	.short	0x0100
        /*01f2*/ 	.byte	0x08
	.zero		1


	//   ....[7]....
        /*01f4*/ 	.word	0x00001ac0
        /*01f8*/ 	.word	0x000000ff
        /*01fc*/ 	.word	0x00010038
        /*0200*/ 	.short	0x0100
        /*0202*/ 	.byte	0x08
	.zero		1


	//   ....[8]....
        /*0204*/ 	.word	0x00001c90
        /*0208*/ 	.word	0x000000ff
        /*020c*/ 	.word	0x00010000
        /*0210*/ 	.short	0x010a
        /*0212*/ 	.byte	0x08
	.zero		1


	//   ....[9]....
        /*0214*/ 	.word	0x00001f30
        /*0218*/ 	.word	0x000000ff
        /*021c*/ 	.word	0x00010020
        /*0220*/ 	.short	0x010a
        /*0222*/ 	.byte	0x08
	.zero		1


	//   ....[10]....
        /*0224*/ 	.word	0x00002150
        /*0228*/ 	.word	0x000000ff
        /*022c*/ 	.word	0x00010000
        /*0230*/ 	.short	0x010a
        /*0232*/ 	.byte	0x1c
	.zero		1


	//   ....[11]....
        /*0234*/ 	.word	0x00002420
        /*0238*/ 	.word	0x000000ff
        /*023c*/ 	.word	0x00010020
        /*0240*/ 	.short	0x010a
        /*0242*/ 	.byte	0x1c
	.zero		1


	//   ....[12]....
        /*0244*/ 	.word	0x00002500
        /*0248*/ 	.word	0x000000ff
        /*024c*/ 	.word	0x00010000
        /*0250*/ 	.short	0x0108
        /*0252*/ 	.byte	0x08
	.zero		1


	//   ....[13]....
        /*0254*/ 	.word	0x00002510
        /*0258*/ 	.word	0x000000ff
        /*025c*/ 	.word	0x00010020
        /*0260*/ 	.short	0x0108
        /*0262*/ 	.byte	0x08
	.zero		1


	//   ....[14]....
        /*0264*/ 	.word	0x00002560
        /*0268*/ 	.word	0x000000ff
        /*026c*/ 	.word	0x00010008
        /*0270*/ 	.short	0x0108
        /*0272*/ 	.byte	0x08
	.zero		1


	//   ....[15]....
        /*0274*/ 	.word	0x00002570
        /*0278*/ 	.word	0x000000ff
        /*027c*/ 	.word	0x00010028
        /*0280*/ 	.short	0x0108
        /*0282*/ 	.byte	0x08
	.zero		1


	//   ....[16]....
        /*0284*/ 	.word	0x000025c0
        /*0288*/ 	.word	0x000000ff
        /*028c*/ 	.word	0x00010010
        /*0290*/ 	.short	0x0108
        /*0292*/ 	.byte	0x08
	.zero		1


	//   ....[17]....
        /*0294*/ 	.word	0x000025d0
        /*0298*/ 	.word	0x000000ff
        /*029c*/ 	.word	0x00010030
        /*02a0*/ 	.short	0x0108
        /*02a2*/ 	.byte	0x08
	.zero		1


	//   ....[18]....
        /*02a4*/ 	.word	0x00002620
        /*02a8*/ 	.word	0x000000ff
        /*02ac*/ 	.word	0x00010018
        /*02b0*/ 	.short	0x0108
        /*02b2*/ 	.byte	0x08
	.zero		1


	//   ....[19]....
        /*02b4*/ 	.word	0x00002630
        /*02b8*/ 	.word	0x000000ff
        /*02bc*/ 	.word	0x00010038
        /*02c0*/ 	.short	0x0108
        /*02c2*/ 	.byte	0x08
	.zero		1


	//   ....[20]....
        /*02c4*/ 	.word	0x00002c20
        /*02c8*/ 	.word	0x000000ff
        /*02cc*/ 	.word	0x00010000
        /*02d0*/ 	.short	0x010a
        /*02d2*/ 	.byte	0x08
	.zero		1


	//   ....[21]....
        /*02d4*/ 	.word	0x00002c50
        /*02d8*/ 	.word	0x000000ff
        /*02dc*/ 	.word	0x00010020
        /*02e0*/ 	.short	0x010a
        /*02e2*/ 	.byte	0x08
	.zero		1


	//   ....[22]....
        /*02e4*/ 	.word	0x00002c80
        /*02e8*/ 	.word	0x000000ff
        /*02ec*/ 	.word	0x00010000
        /*02f0*/ 	.short	0x010a
        /*02f2*/ 	.byte	0x1c
	.zero		1


	//   ....[23]....
        /*02f4*/ 	.word	0x00002cb0
        /*02f8*/ 	.word	0x000000ff
        /*02fc*/ 	.word	0x00010020
        /*0300*/ 	.short	0x010a
        /*0302*/ 	.byte	0x1c
	.zero		1


	//----- nvinfo : EIATTR_NUM_MBARRIERS
	.align		4
.L_48:
        /*0304*/ 	.byte	0x03, 0x38
        /*0306*/ 	.short	0x0008


	//----- nvinfo : EIATTR_EXIT_INSTR_OFFSETS
	.align		4
        /*0308*/ 	.byte	0x04, 0x1c
        /*030a*/ 	.short	(.L_50 - .L_49)


	//   ....[0]....
.L_49:
        /*030c*/ 	.word	0x00002c10


	//----- nvinfo : EIATTR_REQNTID
	.align		4
.L_50:
        /*0310*/ 	.byte	0x04, 0x10
        /*0312*/ 	.short	(.L_52 - .L_51)
.L_51:
        /*0314*/ 	.word	0x00000080
        /*0318*/ 	.word	0x00000001
        /*031c*/ 	.word	0x00000001


	//----- nvinfo : EIATTR_CRS_STACK_SIZE
	.align		4
.L_52:
        /*0320*/ 	.byte	0x04, 0x1e
        /*0322*/ 	.short	(.L_54 - .L_53)
.L_53:
        /*0324*/ 	.word	0x00000000


	//----- nvinfo : EIATTR_CBANK_PARAM_SIZE
	.align		4
.L_54:
        /*0328*/ 	.byte	0x03, 0x19
        /*032a*/ 	.short	0x0050


	//----- nvinfo : EIATTR_PARAM_CBANK
	.align		4
        /*032c*/ 	.byte	0x04, 0x0a
        /*032e*/ 	.short	(.L_56 - .L_55)
	.align		4
.L_55:
        /*0330*/ 	.word	index@(.nv.constant0.gluon_tcgen05)
        /*0334*/ 	.short	0x0380
        /*0336*/ 	.short	0x0050


	//----- nvinfo : EIATTR_SW_WAR
	.align		4
.L_56:
        /*0338*/ 	.byte	0x04, 0x36
        /*033a*/ 	.short	(.L_58 - .L_57)
.L_57:
        /*033c*/ 	.word	0x00000008
.L_58:


//--------------------- .nv.compat                --------------------------
	.section	.nv.compat,"",@"SHT_CUDA_COMPAT_INFO"
	.align	4
        /*0000*/ 	.byte	0x02, 0x02, 0x02, 0x00, 0x02, 0x05, 0x05, 0x00, 0x02, 0x03, 0x03, 0x00, 0x02, 0x06, 0x01, 0x00


//--------------------- .nv.callgraph             --------------------------
	.section	.nv.callgraph,"",@"SHT_CUDA_CALLGRAPH"
	.align	4
	.sectionentsize	8
	.align		4
        /*0000*/ 	.word	0x00000000
	.align		4
        /*0004*/ 	.word	0xffffffff
	.align		4
        /*0008*/ 	.word	0x00000000
	.align		4
        /*000c*/ 	.word	0xfffffffe
	.align		4
        /*0010*/ 	.word	0x00000000
	.align		4
        /*0014*/ 	.word	0xfffffffd
	.align		4
        /*0018*/ 	.word	0x00000000
	.align		4
        /*001c*/ 	.word	0xfffffffc


//--------------------- .text.gluon_tcgen05       --------------------------
	.section	.text.gluon_tcgen05,"ax",@progbits
	.align	128
        .global         gluon_tcgen05
        .type           gluon_tcgen05,@function
        .size           gluon_tcgen05,(.L_x_85 - gluon_tcgen05)
        .other          gluon_tcgen05,@"STO_CUDA_ENTRY STV_DEFAULT"
gluon_tcgen05:
.text.gluon_tcgen05:
[----:B------:R-:W1:Y:S01]  /*0000*/  LDC R1, c[0x0][0x37c] ;  /* 0x0000df00ff017b82 */ /* 0x000e620000000800 */
[----:B------:R-:W2:Y:S02]  /*0010*/  S2R R0, SR_TID.X ;  /* 0x0000000000007919 */ /* 0x000ea40000002100 */
[----:B--2---:R-:W-:-:S13]  /*0020*/  ISETP.GE.U32.AND P2, PT, R0, 0x20, PT ;  /* 0x000000200000780c */ /* 0x004fda0003f46070 */
[----:B------:R-:W-:Y:S05]  /*0030*/  @P2 BRA `(.L_x_0) ;  /* 0x0000000000b82947 */ /* 0x000fea0003800000 */
[----:B------:R-:W2:Y:S01]  /*0040*/  S2UR UR6, SR_CgaCtaId ;  /* 0x00000000000679c3 */ /* 0x000ea20000008800 */
[----:B------:R-:W-:Y:S01]  /*0050*/  NOP ;  /* 0x0000000000007918 */ /* 0x000fe20000000000 */
[----:B------:R-:W-:Y:S02]  /*0060*/  UMOV UR4, 0x40 ;  /* 0x0000004000047882 */ /* 0x000fe40000000000 */
[----:B--2---:R-:W-:-:S09]  /*0070*/  ULEA UR4, UR6, UR4, 0x18 ;  /* 0x0000000406047291 */ /* 0x004fd2000f8ec0ff */
[----:B------:R-:W2:Y:S01]  /*0080*/  LDS.U8 R2, [UR4] ;  /* 0x00000004ff027984 */ /* 0x000ea20008000000 */
[----:B------:R-:W-:Y:S02]  /*0090*/  UMOV UR4, 0x400 ;  /* 0x0000040000047882 */ /* 0x000fe40000000000 */
[----:B------:R-:W-:Y:S01]  /*00a0*/  ULEA UR4, UR6, UR4, 0x18 ;  /* 0x0000000406047291 */ /* 0x000fe2000f8ec0ff */
[----:B--2---:R-:W-:-:S13]  /*00b0*/  ISETP.NE.AND P0, PT, R2, RZ, PT ;  /* 0x000000ff0200720c */ /* 0x004fda0003f05270 */
[----:B------:R-:W-:Y:S05]  /*00c0*/  @P0 BRA `(.L_x_1) ;  /* 0x00000000007c0947 */ /* 0x000fea0003800000 */
[----:B------:R-:W-:-:S13]  /*00d0*/  ELECT P0, URZ, PT ;  /* 0x0000000000ff782f */ /* 0x000fda0003800000 */
[----:B------:R-:W-:Y:S05]  /*00e0*/  @!P0 BRA `(.L_x_2) ;  /* 0x0000000000848947 */ /* 0x000fea0003800000 */
[----:B------:R-:W-:Y:S01]  /*00f0*/  UMOV UR5, 0x2 ;  /* 0x0000000200057882 */ /* 0x000fe20000000000 */
[----:B------:R-:W-:Y:S02]  /*0100*/  IMAD.MOV.U32 R5, RZ, RZ, 0x1 ;  /* 0x00000001ff057424 */ /* 0x000fe400078e00ff */
[----:B------:R-:W-:Y:S02]  /*0110*/  IMAD.MOV.U32 R3, RZ, RZ, 0x3 ;  /* 0x00000003ff037424 */ /* 0x000fe400078e00ff */
[----:B------:R-:W-:Y:S04]  /*0120*/  DEPBAR.LE SB2, 0x36 ;  /* 0x0000ad800000791a */ /* 0x000fe80000000000 */
[----:B------:R-:W2:Y:S02]  /*0130*/  UTCATOMSWS.FIND_AND_SET.ALIGN UP0, UR5, UR5 ;  /* 0x00000005000575e3 */ /* 0x000ea40008000800 */
[----:B--2---:R-:W-:-:S04]  /*0140*/  PLOP3.LUT P0, PT, PT, PT, UP0, 0x80, 0x8 ;  /* 0x000000000008781c */ /* 0x004fc80003f0f008 */
[----:B------:R-:W-:-:S04]  /*0150*/  SEL R2, RZ, 0xffffffff, !P0 ;  /* 0xffffffffff027807 */ /* 0x000fc80004000000 */
[----:B------:R-:W-:Y:S01]  /*0160*/  ISETP.NE.AND P0, PT, R2, RZ, PT ;  /* 0x000000ff0200720c */ /* 0x000fe20003f05270 */
[----:B------:R-:W-:-:S12]  /*0170*/  IMAD.U32 R2, RZ, RZ, UR5 ;  /* 0x00000005ff027e24 */ /* 0x000fd8000f8e00ff */
[----:B------:R-:W-:Y:S05]  /*0180*/  @P0 BRA `(.L_x_3) ;  /* 0x0000000000240947 */ /* 0x000fea0003800000 */
.L_x_4:
[----:B------:R-:W-:Y:S05]  /*0190*/  NANOSLEEP 0x64 ;  /* 0x000000640000795d */ /* 0x000fea0003800000 */
[----:B------:R-:W-:-:S05]  /*01a0*/  UMOV UR5, 0x2 ;  /* 0x0000000200057882 */ /* 0x000fca0000000000 */
[----:B------:R-:W-:Y:S04]  /*01b0*/  DEPBAR.LE SB2, 0x36 ;  /* 0x0000ad800000791a */ /* 0x000fe80000000000 */
[----:B------:R-:W2:Y:S02]  /*01c0*/  UTCATOMSWS.FIND_AND_SET.ALIGN UP0, UR5, UR5 ;  /* 0x00000005000575e3 */ /* 0x000ea40008000800 */
[----:B--2---:R-:W-:-:S04]  /*01d0*/  PLOP3.LUT P0, PT, PT, PT, UP0, 0x80, 0x8 ;  /* 0x000000000008781c */ /* 0x004fc80003f0f008 */
[----:B------:R-:W-:-:S04]  /*01e0*/  SEL R2, RZ, 0xffffffff, !P0 ;  /* 0xffffffffff027807 */ /* 0x000fc80004000000 */
[----:B------:R-:W-:Y:S01]  /*01f0*/  ISETP.NE.AND P0, PT, R2, RZ, PT ;  /* 0x000000ff0200720c */ /* 0x000fe20003f05270 */
[----:B------:R-:W-:-:S12]  /*0200*/  IMAD.U32 R2, RZ, RZ, UR5 ;  /* 0x00000005ff027e24 */ /* 0x000fd8000f8e00ff */
[----:B------:R-:W-:Y:S05]  /*0210*/  @!P0 BRA `(.L_x_4) ;  /* 0xfffffffc00dc8947 */ /* 0x000fea000383ffff */
.L_x_3:
[C---:B------:R-:W-:Y:S01]  /*0220*/  VIADD R4, R2.reuse, 0x10 ;  /* 0x0000001002047836 */ /* 0x040fe20000000000 */
[----:B------:R-:W-:Y:S01]  /*0230*/  UMOV UR5, 0x50 ;  /* 0x0000005000057882 */ /* 0x000fe20000000000 */
[----:B------:R-:W-:Y:S01]  /*0240*/  SHF.L.U32 R3, R3, R2, RZ ;  /* 0x0000000203037219 */ /* 0x000fe200000006ff */
[----:B------:R-:W-:Y:S01]  /*0250*/  ULEA UR5, UR6, UR5, 0x18 ;  /* 0x0000000506057291 */ /* 0x000fe2000f8ec0ff */
[----:B------:R-:W-:Y:S01]  /*0260*/  IMAD.SHL.U32 R2, R2, 0x20, RZ ;  /* 0x0000002002027824 */ /* 0x000fe200078e00ff */
[----:B------:R-:W-:-:S04]  /*0270*/  SHF.L.U32 R4, R5, R4, RZ ;  /* 0x0000000405047219 */ /* 0x000fc800000006ff */
[----:B------:R-:W-:-:S05]  /*0280*/  LOP3.LUT R3, R4, R3, RZ, 0xfc, !PT ;  /* 0x0000000304037212 */ /* 0x000fca00078efcff */
[----:B------:R2:W-:Y:S04]  /*0290*/  ATOMS.OR RZ, [UR5], R3 ;  /* 0x00000003ffff798c */ /* 0x0005e8000b000005 */
[----:B------:R2:W-:Y:S01]  /*02a0*/  STS [UR4], R2 ;  /* 0x00000002ff007988 */ /* 0x0005e20008000804 */
[----:B------:R-:W-:Y:S05]  /*02b0*/  BRA `(.L_x_2) ;  /* 0x0000000000107947 */ /* 0x000fea0003800000 */
.L_x_1:
[----:B------:R-:W-:Y:S01]  /*02c0*/  IMAD.MOV.U32 R3, RZ, RZ, -0x1 ;  /* 0xffffffffff037424 */ /* 0x000fe200078e00ff */
[----:B------:R-:W-:-:S04]  /*02d0*/  MOV R2, 0x300 ;  /* 0x0000030000027802 */ /* 0x000fc80000000f00 */
[----:B------:R2:W-:Y:S03]  /*02e0*/  STS [UR4], R3 ;  /* 0x00000003ff007988 */ /* 0x0005e60008000804 */
[----:B-12---:R-:W-:Y:S05]  /*02f0*/  CALL.REL.NOINC `($__internal_1_$__cuda_sm10x_tcgen05_guardrail_trap_phase_invalid_during_alloc) ;  /* 0x0000002800847944 */ /* 0x006fea0003c00000 */
.L_x_2:
[----:B------:R-:W-:Y:S05]  /*0300*/  WARPSYNC.ALL ;  /* 0x0000000000007948 */ /* 0x000fea0003800000 */
[----:B------:R-:W-:Y:S01]  /*0310*/  NOP ;  /* 0x0000000000007918 */ /* 0x000fe20000000000 */
.L_x_0:
[----:B------:R-:W3:Y:S08]  /*0320*/  S2UR UR4, SR_CgaCtaId ;  /* 0x00000000000479c3 */ /* 0x000ef00000008800 */
[----:B------:R-:W-:Y:S01]  /*0330*/  BAR.SYNC.DEFER_BLOCKING 0x0 ;  /* 0x0000000000007b1d */ /* 0x000fe20000010000 */
[----:B------:R-:W-:-:S05]  /*0340*/  LOP3.LUT R36, R0, 0x7f, RZ, 0xc0, !PT ;  /* 0x0000007f00247812 */ /* 0x000fca00078ec0ff */
[----:B------:R-:W-:Y:S02]  /*0350*/  UMOV UR8, 0x400 ;  /* 0x0000040000087882 */ /* 0x000fe40000000000 */
[----:B--2---:R-:W2:Y:S08]  /*0360*/  LDC R3, c[0x0][0x398] ;  /* 0x0000e600ff037b82 */ /* 0x004eb00000000800 */
[----:B------:R-:W4:Y:S01]  /*0370*/  LDC R6, c[0x0][0x3a0] ;  /* 0x0000e800ff067b82 */ /* 0x000f220000000800 */
[----:B---3--:R-:W-:-:S07]  /*0380*/  ULEA UR8, UR4, UR8, 0x18 ;  /* 0x0000000804087291 */ /* 0x008fce000f8ec0ff */
[----:B------:R-:W3:Y:S02]  /*0390*/  S2UR UR9, SR_CTAID.Y ;  /* 0x00000000000979c3 */ /* 0x000ee40000002600 */
[----:B------:R-:W5:Y:S06]  /*03a0*/  LDS R4, [UR8] ;  /* 0x00000008ff047984 */ /* 0x000f6c0008000800 */
[----:B------:R-:W-:Y:S06]  /*03b0*/  BAR.SYNC.DEFER_BLOCKING 0x0 ;  /* 0x0000000000007b1d */ /* 0x000fec0000010000 */
[----:B------:R-:W-:Y:S05]  /*03c0*/  @P2 BRA `(.L_x_5) ;  /* 0x0000000000182947 */ /* 0x000fea0003800000 */
[----:B------:R-:W-:Y:S01]  /*03d0*/  ELECT P0, URZ, PT ;  /* 0x0000000000ff782f */ /* 0x000fe20003800000 */
[----:B------:R-:W-:Y:S01]  /*03e0*/  IMAD.MOV.U32 R2, RZ, RZ, 0x1 ;  /* 0x00000001ff027424 */ /* 0x000fe200078e00ff */
[----:B------:R-:W-:Y:S01]  /*03f0*/  UMOV UR5, 0x40 ;  /* 0x0000004000057882 */ /* 0x000fe20000000000 */
[----:B------:R-:W-:Y:S01]  /*0400*/  UVIRTCOUNT.DEALLOC.SMPOOL 0x80 ;  /* 0x000000800000784c */ /* 0x000fe20000000000 */
[----:B------:R-:W-:-:S09]  /*0410*/  ULEA UR5, UR4, UR5, 0x18 ;  /* 0x0000000504057291 */ /* 0x000fd2000f8ec0ff */
[----:B------:R5:W-:Y:S03]  /*0420*/  @P0 STS.U8 [UR5], R2 ;  /* 0x00000002ff000988 */ /* 0x000be60008000005 */
.L_x_5:
[----:B------:R-:W5:Y:S01]  /*0430*/  S2UR UR4, SR_CTAID.Z ;  /* 0x00000000000479c3 */ /* 0x000f620000002700 */
[----:B------:R-:W4:Y:S01]  /*0440*/  LDCU UR5, c[0x0][0x370] ;  /* 0x00006e00ff0577ac */ /* 0x000f220008000800 */
[C---:B------:R-:W-:Y:S01]  /*0450*/  ISETP.GE.U32.AND P0, PT, R36.reuse, 0x20, PT ;  /* 0x000000202400780c */ /* 0x040fe20003f06070 */
[----:B--2--5:R-:W-:Y:S01]  /*0460*/  VIADD R2, R3, 0xffffffff ;  /* 0xffffffff03027836 */ /* 0x024fe20000000000 */
[C---:B------:R-:W-:Y:S01]  /*0470*/  ISETP.NE.U32.AND P3, PT, R36.reuse, RZ, PT ;  /* 0x000000ff2400720c */ /* 0x040fe20003f65070 */
[----:B------:R-:W2:Y:S01]  /*0480*/  LDCU UR6, c[0x0][0x374] ;  /* 0x00006e80ff0677ac */ /* 0x000ea20008000800 */
[----:B------:R-:W-:Y:S01]  /*0490*/  LEA R10, R36, UR8, 0x2 ;  /* 0x00000008240a7c11 */ /* 0x000fe2000f8e10ff */
[----:B----4-:R-:W-:Y:S01]  /*04a0*/  VIADD R11, R6, 0xffffffff ;  /* 0xffffffff060b7836 */ /* 0x010fe20000000000 */
[----:B------:R-:W4:Y:S01]  /*04b0*/  S2UR UR7, SR_CTAID.X ;  /* 0x00000000000779c3 */ /* 0x000f220000002500 */
[----:B------:R-:W5:Y:S01]  /*04c0*/  LDCU.64 UR20, c[0x0][0x3c0] ;  /* 0x00007800ff1477ac */ /* 0x000f620008000a00 */
[----:B------:R-:W-:Y:S01]  /*04d0*/  R2UR UR23, R4 ;  /* 0x00000000041772ca */ /* 0x000fe200000e0000 */
[----:B------:R-:W-:Y:S04]  /*04e0*/  BSSY.RECONVERGENT B0, `(.L_x_6) ;  /* 0x0000011000007945 */ /* 0x000fe80003800200 */
[----:B------:R3:W-:Y:S01]  /*04f0*/  @!P0 STS [R10], RZ ;  /* 0x000000ff0a008388 */ /* 0x0007e20000000800 */
[----:B------:R-:W-:-:S03]  /*0500*/  NOP ;  /* 0x0000000000007918 */ /* 0x000fc60000000000 */
[----:B------:R3:W-:Y:S02]  /*0510*/  @!P3 STS [UR8+0x24], R2 ;  /* 0x00002402ff00b988 */ /* 0x0007e40008000808 */
[----:B--23--:R-:W-:Y:S02]  /*0520*/  UIMAD UR4, UR4, UR6, UR9 ;  /* 0x00000006040472a4 */ /* 0x00cfe4000f8e0209 */
[----:B------:R2:W-:Y:S02]  /*0530*/  @!P3 STS [UR8+0x20], R11 ;  /* 0x0000200bff00b988 */ /* 0x0005e40008000808 */
[----:B----4-:R-:W-:-:S04]  /*0540*/  UIMAD UR4, UR4, UR5, UR7 ;  /* 0x00000005040472a4 */ /* 0x010fc8000f8e0207 */
[----:B------:R-:W-:-:S04]  /*0550*/  UIMAD UR4, UR4, 0x180, URZ ;  /* 0x00000180040478a4 */ /* 0x000fc8000f8e02ff */
[----:B-----5:R-:W-:-:S04]  /*0560*/  UIADD3 UR24, UP0, UPT, UR4, UR20, URZ ;  /* 0x0000001404187290 */ /* 0x020fc8000ff1e0ff */
[----:B------:R-:W-:Y:S01]  /*0570*/  ULEA.HI.X.SX32 UR25, UR4, UR21, 0x1, UP0 ;  /* 0x0000001504197291 */ /* 0x000fe200080f0eff */
[----:B--2---:R-:W-:Y:S11]  /*0580*/  @P3 BRA `(.L_x_7) ;  /* 0x0000000000183947 */ /* 0x004ff60003800000 */
[----:B------:R-:W2:Y:S01]  /*0590*/  LDS R3, [UR8+0x8] ;  /* 0x00000808ff037984 */ /* 0x000ea20008000800 */
[----:B------:R-:W3:Y:S01]  /*05a0*/  LDC.64 R8, c[0x0][0x380] ;  /* 0x0000e000ff087b82 */ /* 0x000ee20000000a00 */
[----:B------:R-:W-:Y:S02]  /*05b0*/  IMAD.MOV.U32 R4, RZ, RZ, 0x70 ;  /* 0x00000070ff047424 */ /* 0x000fe400078e00ff */
[----:B---3--:R3:W-:Y:S03]  /*05c0*/  STS.64 [UR8], R8 ;  /* 0x00000008ff007988 */ /* 0x0087e60008000a08 */
[----:B--2---:R-:W-:-:S05]  /*05d0*/  LOP3.LUT R3, R3, 0x10, R4, 0xd8, !PT ;  /* 0x0000001003037812 */ /* 0x004fca00078ed804 */
[----:B------:R3:W-:Y:S02]  /*05e0*/  STS [UR8+0x8], R3 ;  /* 0x00000803ff007988 */ /* 0x0007e40008000808 */
.L_x_7:
[----:B------:R-:W-:Y:S05]  /*05f0*/  BSYNC.RECONVERGENT B0 ;  /* 0x0000000000007941 */ /* 0x000fea0003800200 */
.L_x_6:
[----:B------:R-:W-:Y:S04]  /*0600*/  BSSY.RECONVERGENT B0, `(.L_x_8) ;  /* 0x000000a000007945 */ /* 0x000fe80003800200 */
[----:B------:R-:W-:Y:S05]  /*0610*/  @P3 BRA `(.L_x_9) ;  /* 0x0000000000203947 */ /* 0x000fea0003800000 */
[----:B---3--:R-:W2:Y:S01]  /*0620*/  LDS R3, [UR8+0x34] ;  /* 0x00003408ff037984 */ /* 0x008ea20008000800 */
[----:B------:R-:W-:Y:S02]  /*0630*/  IMAD.MOV.U32 R4, RZ, RZ, 0x3f000000 ;  /* 0x3f000000ff047424 */ /* 0x000fe400078e00ff */
[----:B------:R-:W-:Y:S01]  /*0640*/  @!P3 IMAD.MOV.U32 R5, RZ, RZ, 0x3f ;  /* 0x0000003fff05b424 */ /* 0x000fe200078e00ff */
[----:B------:R-:W3:Y:S02]  /*0650*/  @!P3 LDS R8, [UR8+0x38] ;  /* 0x00003808ff08b984 */ /* 0x000ee40008000800 */
[----:B--2---:R-:W-:Y:S02]  /*0660*/  LOP3.LUT R3, R3, 0xff000000, R4, 0xb8, !PT ;  /* 0xff00000003037812 */ /* 0x004fe400078eb804 */
[----:B---3--:R-:W-:-:S03]  /*0670*/  @!P3 LOP3.LUT R4, R8, 0xff, R5, 0xb8, !PT ;  /* 0x000000ff0804b812 */ /* 0x008fc600078eb805 */
[----:B------:R2:W-:Y:S04]  /*0680*/  STS [UR8+0x34], R3 ;  /* 0x00003403ff007988 */ /* 0x0005e80008000808 */
[----:B------:R2:W-:Y:S02]  /*0690*/  @!P3 STS [UR8+0x38], R4 ;  /* 0x00003804ff00b988 */ /* 0x0005e40008000808 */
.L_x_9:
[----:B------:R-:W-:Y:S05]  /*06a0*/  BSYNC.RECONVERGENT B0 ;  /* 0x0000000000007941 */ /* 0x000fea0003800200 */
.L_x_8:
[----:B------:R-:W-:Y:S04]  /*06b0*/  BSSY.RECONVERGENT B0, `(.L_x_10) ;  /* 0x000000e000007945 */ /* 0x000fe80003800200 */
[----:B------:R-:W-:Y:S05]  /*06c0*/  @P3 BRA `(.L_x_11) ;  /* 0x0000000000303947 */ /* 0x000fea0003800000 */
[----:B--2---:R-:W2:Y:S01]  /*06d0*/  LDS R4, [UR8+0x34] ;  /* 0x00003408ff047984 */ /* 0x004ea20008000800 */
[----:B------:R-:W4:Y:S03]  /*06e0*/  LDC.64 R12, c[0x0][0x3a8] ;  /* 0x0000ea00ff0c7b82 */ /* 0x000f260000000a00 */
[----:B---3--:R-:W3:Y:S01]  /*06f0*/  LDS R3, [UR8+0x1c] ;  /* 0x00001c08ff037984 */ /* 0x008ee20008000800 */
[C---:B----4-:R-:W-:Y:S01]  /*0700*/  SHF.L.U64.HI R8, R12.reuse, 0x1, R13 ;  /* 0x000000010c087819 */ /* 0x050fe2000001020d */
[----:B------:R-:W-:-:S03]  /*0710*/  IMAD.SHL.U32 R5, R12, 0x2, RZ ;  /* 0x000000020c057824 */ /* 0x000fc600078e00ff */
[--C-:B------:R-:W-:Y:S02]  /*0720*/  SHF.R.U32.HI R12, RZ, 0x4, R8.reuse ;  /* 0x00000004ff0c7819 */ /* 0x100fe40000011608 */
[----:B------:R-:W-:-:S05]  /*0730*/  SHF.R.U64 R5, R5, 0x4, R8 ;  /* 0x0000000405057819 */ /* 0x000fca0000001208 */
[----:B------:R4:W-:Y:S01]  /*0740*/  STS [UR8+0xc], R5 ;  /* 0x00000c05ff007988 */ /* 0x0009e20008000808 */
[----:B--2---:R-:W-:Y:S02]  /*0750*/  LOP3.LUT R4, R4, 0x7, RZ, 0xb8, !PT ;  /* 0x0000000704047812 */ /* 0x004fe400078eb8ff */
[----:B---3--:R-:W-:-:S03]  /*0760*/  LOP3.LUT R3, R3, 0xf, R12, 0xb8, !PT ;  /* 0x0000000f03037812 */ /* 0x008fc600078eb80c */
[----:B------:R4:W-:Y:S04]  /*0770*/  STS [UR8+0x34], R4 ;  /* 0x00003404ff007988 */ /* 0x0009e80008000808 */
[----:B------:R4:W-:Y:S02]  /*0780*/  STS [UR8+0x1c], R3 ;  /* 0x00001c03ff007988 */ /* 0x0009e40008000808 */
.L_x_11:
[----:B------:R-:W-:Y:S05]  /*0790*/  BSYNC.RECONVERGENT B0 ;  /* 0x0000000000007941 */ /* 0x000fea0003800200 */
.L_x_10:
[----:B------:R-:W-:Y:S04]  /*07a0*/  BSSY.RECONVERGENT B1, `(.L_x_12) ;  /* 0x000001a000017945 */ /* 0x000fe80003800200 */
[----:B------:R-:W-:Y:S04]  /*07b0*/  BSSY.RELIABLE B0, `(.L_x_13) ;  /* 0x0000015000007945 */ /* 0x000fe80003800100 */
[----:B------:R-:W-:Y:S05]  /*07c0*/  @P3 BRA `(.L_x_14) ;  /* 0x0000000000203947 */ /* 0x000fea0003800000 */
[----:B--234-:R-:W2:Y:S02]  /*07d0*/  LDS R3, [UR8+0x34] ;  /* 0x00003408ff037984 */ /* 0x01cea40008000800 */
[----:B--2---:R-:W-:-:S05]  /*07e0*/  LOP3.LUT R3, R3, 0x38, RZ, 0xb8, !PT ;  /* 0x0000003803037812 */ /* 0x004fca00078eb8ff */
[----:B------:R2:W-:Y:S01]  /*07f0*/  STS [UR8+0x34], R3 ;  /* 0x00003403ff007988 */ /* 0x0005e20008000808 */
[----:B------:R-:W-:Y:S05]  /*0800*/  @P3 BRA `(.L_x_15) ;  /* 0x0000000000203947 */ /* 0x000fea0003800000 */
[----:B--2---:R-:W2:Y:S01]  /*0810*/  LDS R3, [UR8+0x8] ;  /* 0x00000808ff037984 */ /* 0x004ea20008000800 */
[----:B------:R-:W-:-:S05]  /*0820*/  IMAD.MOV.U32 R4, RZ, RZ, 0x780 ;  /* 0x00000780ff047424 */ /* 0x000fca00078e00ff */
[----:B--2---:R-:W-:-:S05]  /*0830*/  LOP3.LUT R3, R3, 0x500, R4, 0xd8, !PT ;  /* 0x0000050003037812 */ /* 0x004fca00078ed804 */
[----:B------:R5:W-:Y:S02]  /*0840*/  STS [UR8+0x8], R3 ;  /* 0x00000803ff007988 */ /* 0x000be40008000808 */
.L_x_14:
[----:B------:R-:W-:Y:S05]  /*0850*/  @P3 BRA `(.L_x_16) ;  /* 0x0000000000283947 */ /* 0x000fea0003800000 */
[----:B--2345:R-:W2:Y:S02]  /*0860*/  LDS R3, [UR8+0x8] ;  /* 0x00000808ff037984 */ /* 0x03cea40008000800 */
[----:B--2---:R-:W-:-:S05]  /*0870*/  LOP3.LUT R3, R3, 0x1800, RZ, 0xb8, !PT ;  /* 0x0000180003037812 */ /* 0x004fca00078eb8ff */
[----:B------:R3:W-:Y:S02]  /*0880*/  STS [UR8+0x8], R3 ;  /* 0x00000803ff007988 */ /* 0x0007e40008000808 */
.L_x_15:
[----:B------:R-:W-:Y:S05]  /*0890*/  @P3 BREAK.RELIABLE B0 ;  /* 0x0000000000003942 */ /* 0x000fea0003800100 */
[----:B------:R-:W-:Y:S05]  /*08a0*/  @P3 BRA `(.L_x_17) ;  /* 0x0000000000243947 */ /* 0x000fea0003800000 */
[----:B------:R-:W4:Y:S01]  /*08b0*/  LDS R4, [UR8+0x8] ;  /* 0x00000808ff047984 */ /* 0x000f220008000800 */
[----:B--23--:R-:W-:-:S05]  /*08c0*/  IMAD.MOV.U32 R3, RZ, RZ, 0x6000 ;  /* 0x00006000ff037424 */ /* 0x00cfca00078e00ff */
[----:B----4-:R-:W-:-:S04]  /*08d0*/  LOP3.LUT R3, R4, 0x6000, R3, 0xd8, !PT ;  /* 0x0000600004037812 */ /* 0x010fc800078ed803 */
[----:B------:R-:W-:-:S05]  /*08e0*/  LOP3.LUT R3, R3, 0x400000, RZ, 0xb8, !PT ;  /* 0x0040000003037812 */ /* 0x000fca00078eb8ff */
[----:B------:R2:W-:Y:S02]  /*08f0*/  STS [UR8+0x8], R3 ;  /* 0x00000803ff007988 */ /* 0x0005e40008000808 */
.L_x_16:
[----:B------:R-:W-:Y:S05]  /*0900*/  BSYNC.RELIABLE B0 ;  /* 0x0000000000007941 */ /* 0x000fea0003800100 */
.L_x_13:
[----:B--2345:R-:W2:Y:S02]  /*0910*/  @!P3 LDS R3, [UR8+0x8] ;  /* 0x00000808ff03b984 */ /* 0x03cea40008000800 */
[----:B--2---:R-:W-:-:S05]  /*0920*/  @!P3 LOP3.LUT R3, R3, 0x8000, RZ, 0xb8, !PT ;  /* 0x000080000303b812 */ /* 0x004fca00078eb8ff */
[----:B------:R4:W-:Y:S02]  /*0930*/  @!P3 STS [UR8+0x8], R3 ;  /* 0x00000803ff00b988 */ /* 0x0009e40008000808 */
.L_x_17:
[----:B------:R-:W-:Y:S05]  /*0940*/  BSYNC.RECONVERGENT B1 ;  /* 0x0000000000017941 */ /* 0x000fea0003800200 */
.L_x_12:
[----:B------:R-:W-:Y:S05]  /*0950*/  WARPSYNC.ALL ;  /* 0x0000000000007948 */ /* 0x000fea0003800000 */
[----:B------:R-:W-:Y:S01]  /*0960*/  NOP ;  /* 0x0000000000007918 */ /* 0x000fe20000000000 */
[----:B--234-:R-:W2:Y:S02]  /*0970*/  LDC R3, c[0x0][0x39c] ;  /* 0x0000e700ff037b82 */ /* 0x01cea40000000800 */
[----:B--2---:R-:W-:Y:S01]  /*0980*/  VIADD R3, R3, 0xffffffff ;  /* 0xffffffff03037836 */ /* 0x004fe20000000000 */
[----:B------:R-:W-:Y:S06]  /*0990*/  @P0 BRA `(.L_x_18) ;  /* 0x0000000000300947 */ /* 0x000fec0003800000 */
[----:B------:R-:W2:Y:S01]  /*09a0*/  S2R R4, SR_LANEID ;  /* 0x0000000000047919 */ /* 0x000ea20000000000 */
[----:B------:R-:W-:Y:S05]  /*09b0*/  WARPSYNC.ALL ;  /* 0x0000000000007948 */ /* 0x000fea0003800000 */
[----:B------:R-:W-:Y:S01]  /*09c0*/  NOP ;  /* 0x0000000000007918 */ /* 0x000fe20000000000 */
[----:B--2---:R-:W-:-:S05]  /*09d0*/  IMAD.SHL.U32 R7, R4, 0x4, RZ ;  /* 0x0000000404077824 */ /* 0x004fca00078e00ff */
[----:B------:R-:W2:Y:S01]  /*09e0*/  LDS R9, [R7+UR8] ;  /* 0x0000000807097984 */ /* 0x000ea20008000800 */
[----:B------:R-:W-:-:S05]  /*09f0*/  IADD3 R4, P1, PT, R7, UR24, RZ ;  /* 0x0000001807047c10 */ /* 0x000fca000ff3e0ff */
[----:B------:R-:W-:-:S05]  /*0a00*/  IMAD.X R5, RZ, RZ, UR25, P1 ;  /* 0x00000019ff057e24 */ /* 0x000fca00088e06ff */
[----:B--2---:R2:W3:Y:S01]  /*0a10*/  ATOMG.E.EXCH.STRONG.GPU PT, RZ, [R4], R9 ;  /* 0x0000000904ff73a8 */ /* 0x0044e200041ee100 */
[----:B------:R-:W-:-:S04]  /*0a20*/  DEPBAR {5,4,3,2,1,0} ;  /* 0x0000003f0000791a */ /* 0x000fc80000000000 */
[----:B------:R-:W4:Y:S02]  /*0a30*/  CCTL.E.C.LDCU.IV.DEEP [UR24] ;  /* 0x0000000018007540 */ /* 0x000f240009c08000 */
[----:B----4-:R2:W-:Y:S01]  /*0a40*/  UTMACCTL.IV [UR24] ;  /* 0x00000000180079b9 */ /* 0x0105e20008000000 */
[----:B------:R-:W-:Y:S01]  /*0a50*/  NOP ;  /* 0x0000000000007918 */ /* 0x000fe20000000000 */
.L_x_18:
[----:B------:R-:W-:Y:S05]  /*0a60*/  @P0 BRA `(.L_x_19) ;  /* 0x00000000000c0947 */ /* 0x000fea0003800000 */
[----:B------:R0:W-:Y:S01]  /*0a70*/  UTMACMDFLUSH ;  /* 0x00000000000079b7 */ /* 0x0001e20000000000 */
[----:B------:R-:W-:Y:S05]  /*0a80*/  @P0 BRA `(.L_x_19) ;  /* 0x0000000000040947 */ /* 0x000fea0003800000 */
[----:B------:R-:W-:-:S04]  /*0a90*/  DEPBAR.LE SB0, 0x0 ;  /* 0x000080000000791a */ /* 0x000fc80000000000 */
.L_x_19:
[----:B------:R-:W-:Y:S05]  /*0aa0*/  WARPSYNC.ALL ;  /* 0x0000000000007948 */ /* 0x000fea0003800000 */
[----:B------:R-:W-:Y:S01]  /*0ab0*/  NOP ;  /* 0x0000000000007918 */ /* 0x000fe20000000000 */
[----:B---3--:R-:W-:Y:S06]  /*0ac0*/  BAR.SYNC.DEFER_BLOCKING 0x0 ;  /* 0x0000000000007b1d */ /* 0x008fec0000010000 */
[----:B------:R-:W-:Y:S02]  /*0ad0*/  BSSY.RECONVERGENT B1, `(.L_x_20) ;  /* 0x000000b000017945 */ /* 0x000fe40003800200 */
[----:B------:R-:W-:Y:S06]  /*0ae0*/  BAR.SYNC.DEFER_BLOCKING 0x0 ;  /* 0x0000000000007b1d */ /* 0x000fec0000010000 */
[----:B------:R3:W-:Y:S01]  /*0af0*/  @!P0 STS [R10], RZ ;  /* 0x000000ff0a008388 */ /* 0x0007e20000000800 */
[----:B------:R-:W-:Y:S01]  /*0b00*/  NOP ;  /* 0x0000000000007918 */ /* 0x000fe20000000000 */
[----:B------:R-:W-:Y:S05]  /*0b10*/  @P3 BRA `(.L_x_21) ;  /* 0x0000000000183947 */ /* 0x000fea0003800000 */
[----:B--2---:R-:W2:Y:S01]  /*0b20*/  LDS R4, [UR8+0x8] ;  /* 0x00000808ff047984 */ /* 0x004ea20008000800 */
[----:B------:R-:W4:Y:S01]  /*0b30*/  LDC.64 R8, c[0x0][0x388] ;  /* 0x0000e200ff087b82 */ /* 0x000f220000000a00 */
[----:B------:R-:W-:Y:S02]  /*0b40*/  IMAD.MOV.U32 R5, RZ, RZ, 0x70 ;  /* 0x00000070ff057424 */ /* 0x000fe400078e00ff */
[----:B----4-:R4:W-:Y:S03]  /*0b50*/  STS.64 [UR8], R8 ;  /* 0x00000008ff007988 */ /* 0x0109e60008000a08 */
[----:B--2---:R-:W-:-:S05]  /*0b60*/  LOP3.LUT R4, R4, 0x10, R5, 0xd8, !PT ;  /* 0x0000001004047812 */ /* 0x004fca00078ed805 */
[----:B------:R4:W-:Y:S02]  /*0b70*/  STS [UR8+0x8], R4 ;  /* 0x00000804ff007988 */ /* 0x0009e40008000808 */
.L_x_21:
[----:B--2---:R-:W-:Y:S05]  /*0b80*/  BSYNC.RECONVERGENT B1 ;  /* 0x0000000000017941 */ /* 0x004fea0003800200 */
.L_x_20:
[----:B------:R-:W-:Y:S04]  /*0b90*/  BSSY.RECONVERGENT B1, `(.L_x_22) ;  /* 0x000000a000017945 */ /* 0x000fe80003800200 */
[----:B------:R-:W-:Y:S05]  /*0ba0*/  @P3 BRA `(.L_x_23) ;  /* 0x0000000000203947 */ /* 0x000fea0003800000 */
[----:B----4-:R-:W2:Y:S01]  /*0bb0*/  LDS R4, [UR8+0x34] ;  /* 0x00003408ff047984 */ /* 0x010ea20008000800 */
[----:B------:R-:W-:Y:S02]  /*0bc0*/  IMAD.MOV.U32 R7, RZ, RZ, 0x3f000000 ;  /* 0x3f000000ff077424 */ /* 0x000fe400078e00ff */
[----:B------:R-:W-:Y:S01]  /*0bd0*/  @!P3 IMAD.MOV.U32 R8, RZ, RZ, 0x3f ;  /* 0x0000003fff08b424 */ /* 0x000fe200078e00ff */
[----:B------:R-:W4:Y:S02]  /*0be0*/  @!P3 LDS R5, [UR8+0x38] ;  /* 0x00003808ff05b984 */ /* 0x000f240008000800 */
[----:B--2---:R-:W-:Y:S02]  /*0bf0*/  LOP3.LUT R4, R4, 0xff000000, R7, 0xb8, !PT ;  /* 0xff00000004047812 */ /* 0x004fe400078eb807 */
[----:B----4-:R-:W-:-:S03]  /*0c00*/  @!P3 LOP3.LUT R5, R5, 0xff, R8, 0xb8, !PT ;  /* 0x000000ff0505b812 */ /* 0x010fc600078eb808 */
[----:B------:R2:W-:Y:S04]  /*0c10*/  STS [UR8+0x34], R4 ;  /* 0x00003404ff007988 */ /* 0x0005e80008000808 */
[----:B------:R2:W-:Y:S02]  /*0c20*/  @!P3 STS [UR8+0x38], R5 ;  /* 0x00003805ff00b988 */ /* 0x0005e40008000808 */
.L_x_23:
[----:B------:R-:W-:Y:S05]  /*0c30*/  BSYNC.RECONVERGENT B1 ;  /* 0x0000000000017941 */ /* 0x000fea0003800200 */
.L_x_22:
[----:B------:R-:W-:Y:S04]  /*0c40*/  BSSY.RECONVERGENT B1, `(.L_x_24) ;  /* 0x0000004000017945 */ /* 0x000fe80003800200 */
[----:B------:R-:W-:Y:S05]  /*0c50*/  @P3 BRA `(.L_x_25) ;  /* 0x0000000000083947 */ /* 0x000fea0003800000 */
[----:B------:R5:W-:Y:S04]  /*0c60*/  STS [UR8+0x24], R11 ;  /* 0x0000240bff007988 */ /* 0x000be80008000808 */
[----:B------:R5:W-:Y:S02]  /*0c70*/  STS [UR8+0x20], R3 ;  /* 0x00002003ff007988 */ /* 0x000be40008000808 */
.L_x_25:
[----:B------:R-:W-:Y:S05]  /*0c80*/  BSYNC.RECONVERGENT B1 ;  /* 0x0000000000017941 */ /* 0x000fea0003800200 */
.L_x_24:
[----:B------:R-:W-:Y:S04]  /*0c90*/  BSSY.RECONVERGENT B1, `(.L_x_26) ;  /* 0x000000e000017945 */ /* 0x000fe80003800200 */
[----:B------:R-:W-:Y:S05]  /*0ca0*/  @P3 BRA `(.L_x_27) ;  /* 0x0000000000303947 */ /* 0x000fea0003800000 */
[----:B--2---:R-:W2:Y:S01]  /*0cb0*/  LDS R5, [UR8+0x34] ;  /* 0x00003408ff057984 */ /* 0x004ea20008000800 */
[----:B------:R-:W3:Y:S03]  /*0cc0*/  LDC.64 R12, c[0x0][0x3b0] ;  /* 0x0000ec00ff0c7b82 */ /* 0x000ee60000000a00 */
[----:B----4-:R-:W4:Y:S01]  /*0cd0*/  LDS R4, [UR8+0x1c] ;  /* 0x00001c08ff047984 */ /* 0x010f220008000800 */
[C---:B---3--:R-:W-:Y:S01]  /*0ce0*/  SHF.L.U64.HI R8, R12.reuse, 0x1, R13 ;  /* 0x000000010c087819 */ /* 0x048fe2000001020d */
[----:B------:R-:W-:-:S03]  /*0cf0*/  IMAD.SHL.U32 R7, R12, 0x2, RZ ;  /* 0x000000020c077824 */ /* 0x000fc600078e00ff */
[--C-:B------:R-:W-:Y:S02]  /*0d00*/  SHF.R.U32.HI R9, RZ, 0x4, R8.reuse ;  /* 0x00000004ff097819 */ /* 0x100fe40000011608 */
[----:B------:R-:W-:-:S05]  /*0d10*/  SHF.R.U64 R7, R7, 0x4, R8 ;  /* 0x0000000407077819 */ /* 0x000fca0000001208 */
[----:B------:R3:W-:Y:S01]  /*0d20*/  STS [UR8+0xc], R7 ;  /* 0x00000c07ff007988 */ /* 0x0007e20008000808 */
[----:B--2---:R-:W-:Y:S02]  /*0d30*/  LOP3.LUT R5, R5, 0x7, RZ, 0xb8, !PT ;  /* 0x0000000705057812 */ /* 0x004fe400078eb8ff */
[----:B----4-:R-:W-:-:S03]  /*0d40*/  LOP3.LUT R4, R4, 0xf, R9, 0xb8, !PT ;  /* 0x0000000f04047812 */ /* 0x010fc600078eb809 */
[----:B------:R3:W-:Y:S04]  /*0d50*/  STS [UR8+0x34], R5 ;  /* 0x00003405ff007988 */ /* 0x0007e80008000808 */
[----:B------:R3:W-:Y:S02]  /*0d60*/  STS [UR8+0x1c], R4 ;  /* 0x00001c04ff007988 */ /* 0x0007e40008000808 */
.L_x_27:
[----:B------:R-:W-:Y:S05]  /*0d70*/  BSYNC.RECONVERGENT B1 ;  /* 0x0000000000017941 */ /* 0x000fea0003800200 */
.L_x_26:
        /* <DEDUP_REMOVED lines=11> */
.L_x_30:
[----:B------:R-:W-:Y:S05]  /*0e30*/  @P3 BRA `(.L_x_32) ;  /* 0x0000000000283947 */ /* 0x000fea0003800000 */
[----:B--234-:R-:W2:Y:S02]  /*0e40*/  LDS R4, [UR8+0x8] ;  /* 0x00000808ff047984 */ /* 0x01cea40008000800 */
[----:B--2---:R-:W-:-:S05]  /*0e50*/  LOP3.LUT R4, R4, 0x1800, RZ, 0xb8, !PT ;  /* 0x0000180004047812 */ /* 0x004fca00078eb8ff */
[----:B------:R3:W-:Y:S02]  /*0e60*/  STS [UR8+0x8], R4 ;  /* 0x00000804ff007988 */ /* 0x0007e40008000808 */
.L_x_31:
[----:B------:R-:W-:Y:S05]  /*0e70*/  @P3 BREAK.RELIABLE B1 ;  /* 0x0000000000013942 */ /* 0x000fea0003800100 */
[----:B------:R-:W-:Y:S05]  /*0e80*/  @P3 BRA `(.L_x_33) ;  /* 0x0000000000243947 */ /* 0x000fea0003800000 */
[----:B--23--:R-:W2:Y:S01]  /*0e90*/  LDS R4, [UR8+0x8] ;  /* 0x00000808ff047984 */ /* 0x00cea20008000800 */
[----:B------:R-:W-:-:S05]  /*0ea0*/  IMAD.MOV.U32 R5, RZ, RZ, 0x6000 ;  /* 0x00006000ff057424 */ /* 0x000fca00078e00ff */
[----:B--2---:R-:W-:-:S04]  /*0eb0*/  LOP3.LUT R4, R4, 0x6000, R5, 0xd8, !PT ;  /* 0x0000600004047812 */ /* 0x004fc800078ed805 */
[----:B------:R-:W-:-:S05]  /*0ec0*/  LOP3.LUT R4, R4, 0x400000, RZ, 0xb8, !PT ;  /* 0x0040000004047812 */ /* 0x000fca00078eb8ff */
[----:B------:R2:W-:Y:S02]  /*0ed0*/  STS [UR8+0x8], R4 ;  /* 0x00000804ff007988 */ /* 0x0005e40008000808 */
.L_x_32:
[----:B------:R-:W-:Y:S05]  /*0ee0*/  BSYNC.RELIABLE B1 ;  /* 0x0000000000017941 */ /* 0x000fea0003800100 */
.L_x_29:
[----:B--234-:R-:W2:Y:S02]  /*0ef0*/  @!P3 LDS R4, [UR8+0x8] ;  /* 0x00000808ff04b984 */ /* 0x01cea40008000800 */
[----:B--2---:R-:W-:-:S05]  /*0f00*/  @!P3 LOP3.LUT R4, R4, 0x8000, RZ, 0xb8, !PT ;  /* 0x000080000404b812 */ /* 0x004fca00078eb8ff */
[----:B------:R4:W-:Y:S02]  /*0f10*/  @!P3 STS [UR8+0x8], R4 ;  /* 0x00000804ff00b988 */ /* 0x0009e40008000808 */
.L_x_33:
[----:B------:R-:W-:Y:S05]  /*0f20*/  BSYNC.RECONVERGENT B2 ;  /* 0x0000000000027941 */ /* 0x000fea0003800200 */
.L_x_28:
[----:B------:R-:W-:Y:S05]  /*0f30*/  WARPSYNC.ALL ;  /* 0x0000000000007948 */ /* 0x000fea0003800000 */
[----:B------:R-:W-:Y:S01]  /*0f40*/  NOP ;  /* 0x0000000000007918 */ /* 0x000fe20000000000 */
[----:B------:R-:W-:-:S04]  /*0f50*/  UIADD3 UR5, UPT, UPT, UR4, 0x80, URZ ;  /* 0x0000008004057890 */ /* 0x000fc8000fffe0ff */
[----:B------:R-:W-:-:S04]  /*0f60*/  UIADD3 UR26, UP0, UPT, UR5, UR20, URZ ;  /* 0x00000014051a7290 */ /* 0x000fc8000ff1e0ff */
[----:B------:R-:W-:Y:S01]  /*0f70*/  ULEA.HI.X.SX32 UR27, UR5, UR21, 0x1, UP0 ;  /* 0x00000015051b7291 */ /* 0x000fe200080f0eff */
[----:B------:R-:W-:Y:S11]  /*0f80*/  @P0 BRA `(.L_x_34) ;  /* 0x0000000000300947 */ /* 0x000ff60003800000 */
[----:B--234-:R-:W2:Y:S01]  /*0f90*/  S2R R4, SR_LANEID ;  /* 0x0000000000047919 */ /* 0x01cea20000000000 */
        /* <DEDUP_REMOVED lines=11> */
.L_x_34:
[----:B------:R-:W-:Y:S05]  /*1050*/  @P0 BRA `(.L_x_35) ;  /* 0x00000000000c0947 */ /* 0x000fea0003800000 */
[----:B------:R0:W-:Y:S01]  /*1060*/  UTMACMDFLUSH ;  /* 0x00000000000079b7 */ /* 0x0001e20000000000 */
[----:B------:R-:W-:Y:S05]  /*1070*/  @P0 BRA `(.L_x_35) ;  /* 0x0000000000040947 */ /* 0x000fea0003800000 */
[----:B------:R-:W-:-:S04]  /*1080*/  DEPBAR.LE SB0, 0x0 ;  /* 0x000080000000791a */ /* 0x000fc80000000000 */
.L_x_35:
        /* <DEDUP_REMOVED lines=8> */
[----:B--2-4-:R-:W2:Y:S01]  /*1110*/  LDS R4, [UR8+0x8] ;  /* 0x00000808ff047984 */ /* 0x014ea20008000800 */
[----:B------:R-:W4:Y:S01]  /*1120*/  LDC.64 R8, c[0x0][0x390] ;  /* 0x0000e400ff087b82 */ /* 0x000f220000000a00 */
[----:B------:R-:W-:Y:S02]  /*1130*/  IMAD.MOV.U32 R5, RZ, RZ, 0x70 ;  /* 0x00000070ff057424 */ /* 0x000fe400078e00ff */
[----:B----4-:R4:W-:Y:S03]  /*1140*/  STS.64 [UR8], R8 ;  /* 0x00000008ff007988 */ /* 0x0109e60008000a08 */
[----:B--2---:R-:W-:-:S05]  /*1150*/  LOP3.LUT R4, R4, 0x10, R5, 0xd8, !PT ;  /* 0x0000001004047812 */ /* 0x004fca00078ed805 */
[----:B------:R4:W-:Y:S02]  /*1160*/  STS [UR8+0x8], R4 ;  /* 0x00000804ff007988 */ /* 0x0009e40008000808 */
.L_x_37:
[----:B--2---:R-:W-:Y:S05]  /*1170*/  BSYNC.RECONVERGENT B2 ;  /* 0x0000000000027941 */ /* 0x004fea0003800200 */
.L_x_36:
[----:B------:R-:W-:Y:S04]  /*1180*/  BSSY.RECONVERGENT B3, `(.L_x_38) ;  /* 0x0000011000037945 */ /* 0x000fe80003800200 */
[----:B------:R-:W-:Y:S04]  /*1190*/  BSSY.RELIABLE B2, `(.L_x_39) ;  /* 0x000000e000027945 */ /* 0x000fe80003800100 */
[----:B------:R-:W-:Y:S05]  /*11a0*/  @P3 BRA `(.L_x_40) ;  /* 0x0000000000243947 */ /* 0x000fea0003800000 */
[----:B----4-:R-:W2:Y:S01]  /*11b0*/  LDS R4, [UR8+0x34] ;  /* 0x00003408ff047984 */ /* 0x010ea20008000800 */
[----:B------:R-:W-:-:S05]  /*11c0*/  IMAD.MOV.U32 R5, RZ, RZ, 0x3f000000 ;  /* 0x3f000000ff057424 */ /* 0x000fca00078e00ff */
[----:B--2---:R-:W-:-:S05]  /*11d0*/  LOP3.LUT R4, R4, 0xff000000, R5, 0xb8, !PT ;  /* 0xff00000004047812 */ /* 0x004fca00078eb805 */
[----:B------:R2:W-:Y:S01]  /*11e0*/  STS [UR8+0x34], R4 ;  /* 0x00003404ff007988 */ /* 0x0005e20008000808 */
[----:B------:R-:W-:Y:S05]  /*11f0*/  @P3 BRA `(.L_x_41) ;  /* 0x00000000001c3947 */ /* 0x000fea0003800000 */
[----:B--2---:R-:W2:Y:S01]  /*1200*/  LDS R4, [UR8+0x38] ;  /* 0x00003808ff047984 */ /* 0x004ea20008000800 */
[----:B------:R-:W-:-:S05]  /*1210*/  IMAD.MOV.U32 R5, RZ, RZ, 0x3f ;  /* 0x0000003fff057424 */ /* 0x000fca00078e00ff */
[----:B--2---:R-:W-:-:S05]  /*1220*/  LOP3.LUT R4, R4, 0xff, R5, 0xb8, !PT ;  /* 0x000000ff04047812 */ /* 0x004fca00078eb805 */
[----:B------:R2:W-:Y:S02]  /*1230*/  STS [UR8+0x38], R4 ;  /* 0x00003804ff007988 */ /* 0x0005e40008000808 */
.L_x_40:
[----:B------:R-:W-:Y:S05]  /*1240*/  @P3 BREAK.RELIABLE B2 ;  /* 0x0000000000023942 */ /* 0x000fea0003800100 */
[----:B------:R-:W-:Y:S05]  /*1250*/  @P3 BRA `(.L_x_42) ;  /* 0x00000000000c3947 */ /* 0x000fea0003800000 */
[----:B------:R2:W-:Y:S02]  /*1260*/  STS [UR8+0x20], R3 ;  /* 0x00002003ff007988 */ /* 0x0005e40008000808 */
.L_x_41:
[----:B------:R-:W-:Y:S05]  /*1270*/  BSYNC.RELIABLE B2 ;  /* 0x0000000000027941 */ /* 0x000fea0003800100 */
.L_x_39:
[----:B------:R2:W-:Y:S02]  /*1280*/  @!P3 STS [UR8+0x24], R2 ;  /* 0x00002402ff00b988 */ /* 0x0005e40008000808 */
.L_x_42:
[----:B------:R-:W-:Y:S05]  /*1290*/  BSYNC.RECONVERGENT B3 ;  /* 0x0000000000037941 */ /* 0x000fea0003800200 */
.L_x_38:
[----:B------:R-:W-:Y:S05]  /*12a0*/  WARPSYNC.ALL ;  /* 0x0000000000007948 */ /* 0x000fea0003800000 */
[----:B------:R-:W-:Y:S01]  /*12b0*/  NOP ;  /* 0x0000000000007918 */ /* 0x000fe20000000000 */
[----:B------:R-:W-:Y:S04]  /*12c0*/  BSSY.RECONVERGENT B3, `(.L_x_43) ;  /* 0x000000e000037945 */ /* 0x000fe80003800200 */
[----:B------:R-:W-:Y:S05]  /*12d0*/  @P3 BRA `(.L_x_44) ;  /* 0x0000000000303947 */ /* 0x000fea0003800000 */
[----:B--2--5:R-:W2:Y:S01]  /*12e0*/  LDS R3, [UR8+0x34] ;  /* 0x00003408ff037984 */ /* 0x024ea20008000800 */
[----:B----4-:R-:W4:Y:S03]  /*12f0*/  LDC.64 R4, c[0x0][0x3b8] ;  /* 0x0000ee00ff047b82 */ /* 0x010f260000000a00 */
[----:B------:R-:W5:Y:S01]  /*1300*/  LDS R2, [UR8+0x1c] ;  /* 0x00001c08ff027984 */ /* 0x000f620008000800 */
[C---:B----4-:R-:W-:Y:S01]  /*1310*/  SHF.L.U64.HI R5, R4.reuse, 0x1, R5 ;  /* 0x0000000104057819 */ /* 0x050fe20000010205 */
[----:B------:R-:W-:-:S03]  /*1320*/  IMAD.SHL.U32 R4, R4, 0x2, RZ ;  /* 0x0000000204047824 */ /* 0x000fc600078e00ff */
[--C-:B------:R-:W-:Y:S02]  /*1330*/  SHF.R.U32.HI R7, RZ, 0x4, R5.reuse ;  /* 0x00000004ff077819 */ /* 0x100fe40000011605 */
[----:B------:R-:W-:-:S05]  /*1340*/  SHF.R.U64 R4, R4, 0x4, R5 ;  /* 0x0000000404047819 */ /* 0x000fca0000001205 */
[----:B------:R4:W-:Y:S01]  /*1350*/  STS [UR8+0xc], R4 ;  /* 0x00000c04ff007988 */ /* 0x0009e20008000808 */
[----:B--2---:R-:W-:Y:S02]  /*1360*/  LOP3.LUT R3, R3, 0x7, RZ, 0xb8, !PT ;  /* 0x0000000703037812 */ /* 0x004fe400078eb8ff */
[----:B-----5:R-:W-:-:S03]  /*1370*/  LOP3.LUT R2, R2, 0xf, R7, 0xb8, !PT ;  /* 0x0000000f02027812 */ /* 0x020fc600078eb807 */
[----:B------:R4:W-:Y:S04]  /*1380*/  STS [UR8+0x34], R3 ;  /* 0x00003403ff007988 */ /* 0x0009e80008000808 */
[----:B------:R4:W-:Y:S02]  /*1390*/  STS [UR8+0x1c], R2 ;  /* 0x00001c02ff007988 */ /* 0x0009e40008000808 */
.L_x_44:
[----:B------:R-:W-:Y:S05]  /*13a0*/  BSYNC.RECONVERGENT B3 ;  /* 0x0000000000037941 */ /* 0x000fea0003800200 */
.L_x_43:
[----:B------:R-:W-:Y:S04]  /*13b0*/  BSSY.RECONVERGENT B4, `(.L_x_45) ;  /* 0x000001a000047945 */ /* 0x000fe80003800200 */
[----:B------:R-:W-:Y:S04]  /*13c0*/  BSSY.RELIABLE B3, `(.L_x_46) ;  /* 0x0000015000037945 */ /* 0x000fe80003800100 */
[----:B------:R-:W-:Y:S05]  /*13d0*/  @P3 BRA `(.L_x_47) ;  /* 0x0000000000203947 */ /* 0x000fea0003800000 */
[----:B--2-4-:R-:W2:Y:S02]  /*13e0*/  LDS R2, [UR8+0x34] ;  /* 0x00003408ff027984 */ /* 0x014ea40008000800 */
[----:B--2---:R-:W-:-:S05]  /*13f0*/  LOP3.LUT R2, R2, 0x38, RZ, 0xb8, !PT ;  /* 0x0000003802027812 */ /* 0x004fca00078eb8ff */
[----:B------:R2:W-:Y:S01]  /*1400*/  STS [UR8+0x34], R2 ;  /* 0x00003402ff007988 */ /* 0x0005e20008000808 */
[----:B------:R-:W-:Y:S05]  /*1410*/  @P3 BRA `(.L_x_48) ;  /* 0x0000000000203947 */ /* 0x000fea0003800000 */
[----:B--2---:R-:W2:Y:S01]  /*1420*/  LDS R2, [UR8+0x8] ;  /* 0x00000808ff027984 */ /* 0x004ea20008000800 */
[----:B-----5:R-:W-:-:S05]  /*1430*/  IMAD.MOV.U32 R3, RZ, RZ, 0x780 ;  /* 0x00000780ff037424 */ /* 0x020fca00078e00ff */
[----:B--2---:R-:W-:-:S05]  /*1440*/  LOP3.LUT R2, R2, 0x500, R3, 0xd8, !PT ;  /* 0x0000050002027812 */ /* 0x004fca00078ed803 */
[----:B------:R2:W-:Y:S02]  /*1450*/  STS [UR8+0x8], R2 ;  /* 0x00000802ff007988 */ /* 0x0005e40008000808 */
.L_x_47:
[----:B------:R-:W-:Y:S05]  /*1460*/  @P3 BRA `(.L_x_49) ;  /* 0x0000000000283947 */ /* 0x000fea0003800000 */
[----:B--2-4-:R-:W2:Y:S02]  /*1470*/  LDS R2, [UR8+0x8] ;  /* 0x00000808ff027984 */ /* 0x014ea40008000800 */
[----:B--2---:R-:W-:-:S05]  /*1480*/  LOP3.LUT R2, R2, 0x1800, RZ, 0xb8, !PT ;  /* 0x0000180002027812 */ /* 0x004fca00078eb8ff */
[----:B------:R4:W-:Y:S02]  /*1490*/  STS [UR8+0x8], R2 ;  /* 0x00000802ff007988 */ /* 0x0009e40008000808 */
.L_x_48:
[----:B------:R-:W-:Y:S05]  /*14a0*/  @P3 BREAK.RELIABLE B3 ;  /* 0x0000000000033942 */ /* 0x000fea0003800100 */
[----:B------:R-:W-:Y:S05]  /*14b0*/  @P3 BRA `(.L_x_50) ;  /* 0x0000000000243947 */ /* 0x000fea0003800000 */
[----:B--2-4-:R-:W2:Y:S01]  /*14c0*/  LDS R2, [UR8+0x8] ;  /* 0x00000808ff027984 */ /* 0x014ea20008000800 */
[----:B-----5:R-:W-:-:S05]  /*14d0*/  IMAD.MOV.U32 R3, RZ, RZ, 0x6000 ;  /* 0x00006000ff037424 */ /* 0x020fca00078e00ff */
[----:B--2---:R-:W-:-:S04]  /*14e0*/  LOP3.LUT R2, R2, 0x6000, R3, 0xd8, !PT ;  /* 0x0000600002027812 */ /* 0x004fc800078ed803 */
[----:B------:R-:W-:-:S05]  /*14f0*/  LOP3.LUT R2, R2, 0x400000, RZ, 0xb8, !PT ;  /* 0x0040000002027812 */ /* 0x000fca00078eb8ff */
[----:B------:R2:W-:Y:S02]  /*1500*/  STS [UR8+0x8], R2 ;  /* 0x00000802ff007988 */ /* 0x0005e40008000808 */
.L_x_49:
[----:B------:R-:W-:Y:S05]  /*1510*/  BSYNC.RELIABLE B3 ;  /* 0x0000000000037941 */ /* 0x000fea0003800100 */
.L_x_46:
[----:B--2-4-:R-:W2:Y:S02]  /*1520*/  @!P3 LDS R2, [UR8+0x8] ;  /* 0x00000808ff02b984 */ /* 0x014ea40008000800 */
[----:B--2---:R-:W-:-:S05]  /*1530*/  @!P3 LOP3.LUT R2, R2, 0x8000, RZ, 0xb8, !PT ;  /* 0x000080000202b812 */ /* 0x004fca00078eb8ff */
[----:B------:R2:W-:Y:S02]  /*1540*/  @!P3 STS [UR8+0x8], R2 ;  /* 0x00000802ff00b988 */ /* 0x0005e40008000808 */
.L_x_50:
[----:B------:R-:W-:Y:S05]  /*1550*/  BSYNC.RECONVERGENT B4 ;  /* 0x0000000000047941 */ /* 0x000fea0003800200 */
.L_x_45:
[----:B------:R-:W-:Y:S05]  /*1560*/  WARPSYNC.ALL ;  /* 0x0000000000007948 */ /* 0x000fea0003800000 */
[----:B------:R-:W-:Y:S01]  /*1570*/  NOP ;  /* 0x0000000000007918 */ /* 0x000fe20000000000 */
[----:B------:R-:W-:-:S04]  /*1580*/  UIADD3 UR4, UPT, UPT, UR4, 0x100, URZ ;  /* 0x0000010004047890 */ /* 0x000fc8000fffe0ff */
[----:B------:R-:W-:-:S04]  /*1590*/  UIADD3 UR20, UP0, UPT, UR4, UR20, URZ ;  /* 0x0000001404147290 */ /* 0x000fc8000ff1e0ff */
[----:B------:R-:W-:Y:S01]  /*15a0*/  ULEA.HI.X.SX32 UR21, UR4, UR21, 0x1, UP0 ;  /* 0x0000001504157291 */ /* 0x000fe200080f0eff */
[----:B------:R-:W-:Y:S11]  /*15b0*/  @P0 BRA `(.L_x_51) ;  /* 0x0000000000300947 */ /* 0x000ff60003800000 */
[----:B--2-4-:R-:W2:Y:S01]  /*15c0*/  S2R R2, SR_LANEID ;  /* 0x0000000000027919 */ /* 0x014ea20000000000 */
[----:B------:R-:W-:Y:S05]  /*15d0*/  WARPSYNC.ALL ;  /* 0x0000000000007948 */ /* 0x000fea0003800000 */
[----:B------:R-:W-:Y:S01]  /*15e0*/  NOP ;  /* 0x0000000000007918 */ /* 0x000fe20000000000 */
[----:B--2---:R-:W-:-:S05]  /*15f0*/  IMAD.SHL.U32 R4, R2, 0x4, RZ ;  /* 0x0000000402047824 */ /* 0x004fca00078e00ff */
[----:B------:R-:W2:Y:S01]  /*1600*/  LDS R5, [R4+UR8] ;  /* 0x0000000804057984 */ /* 0x000ea20008000800 */
[----:B------:R-:W-:-:S05]  /*1610*/  IADD3 R2, P1, PT, R4, UR20, RZ ;  /* 0x0000001404027c10 */ /* 0x000fca000ff3e0ff */
[----:B-----5:R-:W-:-:S05]  /*1620*/  IMAD.X R3, RZ, RZ, UR21, P1 ;  /* 0x00000015ff037e24 */ /* 0x020fca00088e06ff */
[----:B--2---:R2:W4:Y:S01]  /*1630*/  ATOMG.E.EXCH.STRONG.GPU PT, RZ, [R2], R5 ;  /* 0x0000000502ff73a8 */ /* 0x00452200041ee100 */
[----:B------:R-:W-:-:S04]  /*1640*/  DEPBAR {5,4,3,2,1,0} ;  /* 0x0000003f0000791a */ /* 0x000fc80000000000 */
[----:B------:R-:W5:Y:S02]  /*1650*/  CCTL.E.C.LDCU.IV.DEEP [UR20] ;  /* 0x0000000014007540 */ /* 0x000f640009c08000 */
[----:B-----5:R2:W-:Y:S01]  /*1660*/  UTMACCTL.IV [UR20] ;  /* 0x00000000140079b9 */ /* 0x0205e20008000000 */
[----:B------:R-:W-:Y:S01]  /*1670*/  NOP ;  /* 0x0000000000007918 */ /* 0x000fe20000000000 */
.L_x_51:
[----:B------:R-:W-:Y:S05]  /*1680*/  @P0 BRA `(.L_x_52) ;  /* 0x00000000000c0947 */ /* 0x000fea0003800000 */
[----:B------:R0:W-:Y:S01]  /*1690*/  UTMACMDFLUSH ;  /* 0x00000000000079b7 */ /* 0x0001e20000000000 */
[----:B------:R-:W-:Y:S05]  /*16a0*/  @P0 BRA `(.L_x_52) ;  /* 0x0000000000040947 */ /* 0x000fea0003800000 */
[----:B------:R-:W-:-:S04]  /*16b0*/  DEPBAR.LE SB0, 0x0 ;  /* 0x000080000000791a */ /* 0x000fc80000000000 */
.L_x_52:
[----:B------:R-:W-:Y:S05]  /*16c0*/  WARPSYNC.ALL ;  /* 0x0000000000007948 */ /* 0x000fea0003800000 */
[----:B------:R-:W-:Y:S01]  /*16d0*/  NOP ;  /* 0x0000000000007918 */ /* 0x000fe20000000000 */
[----:B----4-:R-:W-:Y:S01]  /*16e0*/  BAR.SYNC.DEFER_BLOCKING 0x0 ;  /* 0x0000000000007b1d */ /* 0x010fe20000010000 */
[----:B--2---:R-:W-:Y:S01]  /*16f0*/  SHF.R.U32.HI R2, RZ, 0x5, R0 ;  /* 0x00000005ff027819 */ /* 0x004fe20000011600 */
[----:B------:R-:W-:-:S03]  /*1700*/  UIADD3 UR12, UPT, UPT, UR8, 0x10020, URZ ;  /* 0x00010020080c7890 */ /* 0x000fc6000fffe0ff */
[----:B------:R-:W-:Y:S01]  /*1710*/  R2UR UR22, R2 ;  /* 0x00000000021672ca */ /* 0x000fe200000e0000 */
[----:B------:R-:W-:Y:S01]  /*1720*/  VOTEU.ALL UP0, P3 ;  /* 0x0000000000ff7886 */ /* 0x000fe20001800000 */
[----:B------:R-:W-:Y:S01]  /*1730*/  UMOV UR4, 0x1 ;  /* 0x0000000100047882 */ /* 0x000fe20000000000 */
[----:B------:R-:W-:Y:S01]  /*1740*/  VOTEU.ALL UP1, P3 ;  /* 0x0000000000ff7886 */ /* 0x000fe20001820000 */
[----:B------:R-:W-:Y:S02]  /*1750*/  BSSY.RECONVERGENT B4, `(.L_x_53) ;  /* 0x0000018000047945 */ /* 0x000fe40003800200 */
[----:B------:R-:W-:-:S04]  /*1760*/  @!UP0 UIADD3 UR10, UPT, UPT, -UR4, 0x100000, URZ ;  /* 0x00100000040a8890 */ /* 0x000fc8000fffe1ff */
[----:B------:R-:W-:Y:S02]  /*1770*/  @!UP0 USHF.L.U32 UR11, UR10, 0xb, URZ ;  /* 0x0000000b0a0b8899 */ /* 0x000fe400080006ff */
[----:B------:R-:W-:Y:S02]  /*1780*/  @!UP0 USHF.L.U32 UR10, UR10, 0x1, URZ ;  /* 0x000000010a0a8899 */ /* 0x000fe400080006ff */
[----:B------:R-:W-:-:S04]  /*1790*/  @!UP0 UIADD3 UR4, UPT, UPT, -UR4, 0x100000, URZ ;  /* 0x0010000004048890 */ /* 0x000fc8000fffe1ff */
[----:B------:R-:W-:Y:S02]  /*17a0*/  @!UP0 USHF.L.U32 UR5, UR4, 0xb, URZ ;  /* 0x0000000b04058899 */ /* 0x000fe400080006ff */
[----:B------:R-:W-:Y:S01]  /*17b0*/  @!UP0 USHF.L.U32 UR4, UR4, 0x1, URZ ;  /* 0x0000000104048899 */ /* 0x000fe200080006ff */
[----:B------:R-:W-:Y:S01]  /*17c0*/  VOTEU.ALL UP0, P3 ;  /* 0x0000000000ff7886 */ /* 0x000fe20001800000 */
[----:B------:R-:W2:Y:S04]  /*17d0*/  FENCE.VIEW.ASYNC.S ;  /* 0x00000000000073c6 */ /* 0x000ea80000000000 */
[----:B--2---:R2:W4:Y:S06]  /*17e0*/  @!UP0 SYNCS.EXCH.64 URZ, [UR8+0x10000], UR10 ;  /* 0x0100000a08ff85b2 */ /* 0x00452c0008000100 */
[----:B------:R2:W4:Y:S02]  /*17f0*/  @!UP1 SYNCS.EXCH.64 URZ, [UR8+0x10020], UR4 ;  /* 0x0100200408ff95b2 */ /* 0x0005240008000100 */
[----:B----4-:R-:W-:Y:S06]  /*1800*/  BAR.SYNC.DEFER_BLOCKING 0x0 ;  /* 0x0000000000007b1d */ /* 0x010fec0000010000 */
[----:B------:R-:W-:Y:S05]  /*1810*/  @P3 BRA `(.L_x_54) ;  /* 0x00000000002c3947 */ /* 0x000fea0003800000 */
[----:B--2---:R-:W-:Y:S02]  /*1820*/  UMOV UR4, 0x1 ;  /* 0x0000000100047882 */ /* 0x004fe40000000000 */
[----:B------:R-:W-:-:S04]  /*1830*/  UIADD3 UR10, UPT, UPT, -UR4, 0x100000, URZ ;  /* 0x00100000040a7890 */ /* 0x000fc8000fffe1ff */
[----:B------:R-:W-:Y:S02]  /*1840*/  USHF.L.U32 UR11, UR10, 0xb, URZ ;  /* 0x0000000b0a0b7899 */ /* 0x000fe400080006ff */
[----:B------:R-:W-:Y:S02]  /*1850*/  USHF.L.U32 UR10, UR10, 0x1, URZ ;  /* 0x000000010a0a7899 */ /* 0x000fe400080006ff */
[----:B------:R-:W-:-:S04]  /*1860*/  UIADD3 UR4, UPT, UPT, -UR4, 0x100000, URZ ;  /* 0x0010000004047890 */ /* 0x000fc8000fffe1ff */
[----:B------:R-:W-:Y:S02]  /*1870*/  USHF.L.U32 UR5, UR4, 0xb, URZ ;  /* 0x0000000b04057899 */ /* 0x000fe400080006ff */
[----:B------:R-:W-:Y:S01]  /*1880*/  USHF.L.U32 UR4, UR4, 0x1, URZ ;  /* 0x0000000104047899 */ /* 0x000fe200080006ff */
[----:B------:R-:W2:Y:S03]  /*1890*/  FENCE.VIEW.ASYNC.S ;  /* 0x00000000000073c6 */ /* 0x000ea60000000000 */
[----:B--2---:R4:W2:Y:S08]  /*18a0*/  SYNCS.EXCH.64 URZ, [UR8+0x10008], UR10 ;  /* 0x0100080a08ff75b2 */ /* 0x0048b00008000100 */
[----:B------:R4:W3:Y:S02]  /*18b0*/  SYNCS.EXCH.64 URZ, [UR8+0x10028], UR4 ;  /* 0x0100280408ff75b2 */ /* 0x0008e40008000100 */
[----:B----4-:R-:W-:Y:S01]  /*18c0*/  NOP ;  /* 0x0000000000007918 */ /* 0x010fe20000000000 */
.L_x_54:
[----:B--2---:R-:W-:Y:S05]  /*18d0*/  BSYNC.RECONVERGENT B4 ;  /* 0x0000000000047941 */ /* 0x004fea0003800200 */
.L_x_53:
[----:B---3--:R-:W-:Y:S06]  /*18e0*/  BAR.SYNC.DEFER_BLOCKING 0x0 ;  /* 0x0000000000007b1d */ /* 0x008fec0000010000 */
[----:B------:R-:W-:Y:S04]  /*18f0*/  BSSY.RECONVERGENT B4, `(.L_x_55) ;  /* 0x000000d000047945 */ /* 0x000fe80003800200 */
[----:B------:R-:W-:Y:S05]  /*1900*/  @P3 BRA `(.L_x_56) ;  /* 0x00000000002c3947 */ /* 0x000fea0003800000 */
[----:B------:R-:W-:Y:S02]  /*1910*/  UMOV UR4, 0x1 ;  /* 0x0000000100047882 */ /* 0x000fe40000000000 */
[----:B------:R-:W-:-:S04]  /*1920*/  UIADD3 UR10, UPT, UPT, -UR4, 0x100000, URZ ;  /* 0x00100000040a7890 */ /* 0x000fc8000fffe1ff */
[----:B------:R-:W-:Y:S02]  /*1930*/  USHF.L.U32 UR11, UR10, 0xb, URZ ;  /* 0x0000000b0a0b7899 */ /* 0x000fe400080006ff */
[----:B------:R-:W-:Y:S02]  /*1940*/  USHF.L.U32 UR10, UR10, 0x1, URZ ;  /* 0x000000010a0a7899 */ /* 0x000fe400080006ff */
[----:B------:R-:W-:-:S04]  /*1950*/  UIADD3 UR4, UPT, UPT, -UR4, 0x100000, URZ ;  /* 0x0010000004047890 */ /* 0x000fc8000fffe1ff */
[----:B------:R-:W-:Y:S02]  /*1960*/  USHF.L.U32 UR5, UR4, 0xb, URZ ;  /* 0x0000000b04057899 */ /* 0x000fe400080006ff */
[----:B------:R-:W-:Y:S01]  /*1970*/  USHF.L.U32 UR4, UR4, 0x1, URZ ;  /* 0x0000000104047899 */ /* 0x000fe200080006ff */
[----:B------:R-:W2:Y:S03]  /*1980*/  FENCE.VIEW.ASYNC.S ;  /* 0x00000000000073c6 */ /* 0x000ea60000000000 */
[----:B--2---:R2:W3:Y:S08]  /*1990*/  SYNCS.EXCH.64 URZ, [UR8+0x10010], UR10 ;  /* 0x0100100a08ff75b2 */ /* 0x0044f00008000100 */
[----:B------:R2:W4:Y:S01]  /*19a0*/  SYNCS.EXCH.64 URZ, [UR8+0x10030], UR4 ;  /* 0x0100300408ff75b2 */ /* 0x0005220008000100 */
[----:B------:R-:W-:Y:S01]  /*19b0*/  NOP ;  /* 0x0000000000007918 */ /* 0x000fe20000000000 */
.L_x_56:
[----:B--2---:R-:W-:Y:S05]  /*19c0*/  BSYNC.RECONVERGENT B4 ;  /* 0x0000000000047941 */ /* 0x004fea0003800200 */
.L_x_55:
[----:B---34-:R-:W-:Y:S01]  /*19d0*/  BAR.SYNC.DEFER_BLOCKING 0x0 ;  /* 0x0000000000007b1d */ /* 0x018fe20000010000 */
[----:B------:R-:W-:Y:S01]  /*19e0*/  USHF.L.U32 UR15, UR7, 0x6, URZ ;  /* 0x00000006070f7899 */ /* 0x000fe200080006ff */
[----:B------:R-:W-:Y:S01]  /*19f0*/  ISETP.GE.AND P0, PT, R6, 0x1, PT ;  /* 0x000000010600780c */ /* 0x000fe20003f06270 */
[----:B------:R-:W-:-:S03]  /*1a00*/  USHF.L.U32 UR18, UR9, 0x6, URZ ;  /* 0x0000000609127899 */ /* 0x000fc600080006ff */
        /* <DEDUP_REMOVED lines=13> */
.L_x_58:
[----:B--2---:R-:W-:Y:S05]  /*1ae0*/  BSYNC.RECONVERGENT B4 ;  /* 0x0000000000047941 */ /* 0x004fea0003800200 */
.L_x_57:
[----:B------:R-:W-:Y:S05]  /*1af0*/  @!P0 BRA `(.L_x_59) ;  /* 0x0000000800708947 */ /* 0x000fea0003800000 */
[----:B---34-:R-:W-:Y:S01]  /*1b00*/  BAR.SYNC.DEFER_BLOCKING 0x0 ;  /* 0x0000000000007b1d */ /* 0x018fe20000010000 */
[----:B------:R-:W-:Y:S01]  /*1b10*/  @!P3 IMAD.MOV.U32 R2, RZ, RZ, 0x4000 ;  /* 0x00004000ff02b424 */ /* 0x000fe200078e00ff */
[----:B------:R-:W-:Y:S02]  /*1b20*/  ELECT P1, URZ, PT ;  /* 0x0000000000ff782f */ /* 0x000fe40003820000 */
[----:B------:R-:W-:Y:S02]  /*1b30*/  ELECT P0, URZ, PT ;  /* 0x0000000000ff782f */ /* 0x000fe40003800000 */
[C---:B------:R-:W-:Y:S01]  /*1b40*/  ISETP.LT.U32.AND P1, PT, R36.reuse, 0x20, P1 ;  /* 0x000000202400780c */ /* 0x040fe20000f21070 */
[----:B------:R-:W-:Y:S01]  /*1b50*/  UMOV UR11, UR15 ;  /* 0x0000000f000b7c82 */ /* 0x000fe20008000000 */
[----:B------:R-:W-:Y:S01]  /*1b60*/  ISETP.LT.U32.AND P0, PT, R36, 0x20, P0 ;  /* 0x000000202400780c */ /* 0x000fe20000701070 */
[----:B------:R-:W-:-:S10]  /*1b70*/  UIADD3 UR16, UPT, UPT, UR8, 0x8000, URZ ;  /* 0x0000800008107890 */ /* 0x000fd4000fffe0ff */
[----:B------:R-:W-:Y:S01]  /*1b80*/  VOTEU.ANY UP0, P1 ;  /* 0x0000000000ff7886 */ /* 0x000fe20000800100 */
[----:B------:R-:W-:Y:S01]  /*1b90*/  VOTEU.ANY UP2, P1 ;  /* 0x0000000000ff7886 */ /* 0x000fe20000840100 */
[----:B------:R-:W-:Y:S01]  /*1ba0*/  VOTEU.ANY UP1, P0 ;  /* 0x0000000000ff7886 */ /* 0x000fe20000020100 */
[----:B------:R-:W-:Y:S01]  /*1bb0*/  VOTEU.ANY UP3, P0 ;  /* 0x0000000000ff7886 */ /* 0x000fe20000060100 */
[----:B------:R2:W-:Y:S01]  /*1bc0*/  @!P3 SYNCS.ARRIVE.TRANS64 RZ, [UR8+0x10000], R2 ;  /* 0x01000002ffffb9a7 */ /* 0x0005e20008000008 */
[----:B------:R3:W-:Y:S06]  /*1bd0*/  MEMBAR.ALL.CTA ;  /* 0x0000000000007992 */ /* 0x0007ec0000008000 */
[----:B---3--:R-:W3:Y:S01]  /*1be0*/  FENCE.VIEW.ASYNC.S ;  /* 0x00000000000073c6 */ /* 0x008ee20000000000 */
[----:B------:R-:W-:Y:S01]  /*1bf0*/  @UP0 UIADD3 UR9, UPT, UPT, UR8, 0x10000, URZ ;  /* 0x0001000008090890 */ /* 0x000fe2000fffe0ff */
[----:B------:R-:W-:Y:S01]  /*1c00*/  @UP0 UMOV UR10, URZ ;  /* 0x000000ff000a0c82 */ /* 0x000fe20008000000 */
[----:B------:R-:W-:Y:S01]  /*1c10*/  @UP1 UIADD3 UR17, UPT, UPT, UR8, 0x10000, URZ ;  /* 0x0001000008111890 */ /* 0x000fe2000fffe0ff */
[----:B------:R-:W-:Y:S01]  /*1c20*/  @UP1 UMOV UR19, URZ ;  /* 0x000000ff00131c82 */ /* 0x000fe20008000000 */
[----:B------:R-:W-:Y:S01]  /*1c30*/  UISETP.NE.U32.AND UP0, UPT, UR22, URZ, UPT ;  /* 0x000000ff1600728c */ /* 0x000fe2000bf05070 */
[----:B---3--:R-:W-:Y:S06]  /*1c40*/  BAR.SYNC.DEFER_BLOCKING 0x0 ;  /* 0x0000000000007b1d */ /* 0x008fec0000010000 */
[----:B------:R2:W-:Y:S02]  /*1c50*/  @UP2 UTMALDG.2D [UR8], [UR24] ;  /* 0x00000008180025b4 */ /* 0x0005e40008008000 */
[----:B------:R-:W-:Y:S06]  /*1c60*/  BAR.SYNC.DEFER_BLOCKING 0x0 ;  /* 0x0000000000007b1d */ /* 0x000fec0000010000 */
[----:B------:R2:W-:Y:S02]  /*1c70*/  @UP3 UTMALDG.2D [UR16], [UR26] ;  /* 0x000000101a0035b4 */ /* 0x0005e40008008000 */
[----:B------:R-:W-:Y:S06]  /*1c80*/  BAR.SYNC.DEFER_BLOCKING 0x0 ;  /* 0x0000000000007b1d */ /* 0x000fec0000010000 */
[----:B------:R-:W3:Y:S02]  /*1c90*/  SYNCS.PHASECHK.TRANS64.TRYWAIT P0, [UR8+0x10000], RZ ;  /* 0x010000ffff0075a7 */ /* 0x000ee40008001108 */
[----:B--23--:R-:W-:Y:S05]  /*1ca0*/  @!P0 BRA `(.L_x_60) ;  /* 0x0000000c00dc8947 */ /* 0x00cfea0003800000 */
.L_x_78:
[----:B------:R-:W-:Y:S05]  /*1cb0*/  BRA.U UP0, `(.L_x_61) ;  /* 0x0000000100747547 */ /* 0x000fea000b800000 */
[----:B------:R-:W-:Y:S02]  /*1cc0*/  USHF.R.U32.HI UR6, URZ, 0x4, UR8 ;  /* 0x00000004ff067899 */ /* 0x000fe40008011608 */
[----:B------:R-:W-:Y:S02]  /*1cd0*/  USHF.R.U32.HI UR10, URZ, 0x4, UR16 ;  /* 0x00000004ff0a7899 */ /* 0x000fe40008011610 */
[----:B------:R-:W-:Y:S02]  /*1ce0*/  USGXT.U32 UR6, UR6, 0xe ;  /* 0x0000000e0606789a */ /* 0x000fe40008000000 */
[----:B------:R-:W-:Y:S02]  /*1cf0*/  USGXT.U32 UR10, UR10, 0xe ;  /* 0x0000000e0a0a789a */ /* 0x000fe40008000000 */
[----:B------:R-:W-:Y:S02]  /*1d00*/  UIADD3 UR32, UP0, UPT, UR6, 0x2, URZ ;  /* 0x0000000206207890 */ /* 0x000fe4000ff1e0ff */
[----:B------:R-:W-:Y:S01]  /*1d10*/  UIADD3 UR34, UP1, UPT, UR10, 0x80, URZ ;  /* 0x000000800a227890 */ /* 0x000fe2000ff3e0ff */
[----:B------:R-:W-:Y:S01]  /*1d20*/  UMOV UR4, URZ ;  /* 0x000000ff00047c82 */ /* 0x000fe20008000000 */
[----:B------:R-:W-:Y:S01]  /*1d30*/  UMOV UR5, URZ ;  /* 0x000000ff00057c82 */ /* 0x000fe20008000000 */
[----:B------:R-:W-:-:S02]  /*1d40*/  UIADD3.X UR33, UPT, UPT, UR4, 0x40004040, URZ, UP0, !UPT ;  /* 0x4000404004217890 */ /* 0x000fc400087fe4ff */
[----:B------:R-:W-:Y:S02]  /*1d50*/  UIADD3.X UR35, UPT, UPT, UR5, 0x40004040, URZ, UP1, !UPT ;  /* 0x4000404005237890 */ /* 0x000fe40008ffe4ff */
[----:B------:R-:W-:Y:S02]  /*1d60*/  UIADD3.64 UR4, UPT, UPT, UR32, 0x2, URZ ;  /* 0x0000000220047897 */ /* 0x000fe4000fffe0ff */
[----:B------:R-:W-:Y:S02]  /*1d70*/  UIADD3.64 UR16, UPT, UPT, UR34, 0x80, URZ ;  /* 0x0000008022107897 */ /* 0x000fe4000fffe0ff */
[----:B------:R-:W-:Y:S02]  /*1d80*/  UIADD3.64 UR28, UPT, UPT, UR32, 0x4, URZ ;  /* 0x00000004201c7897 */ /* 0x000fe4000fffe0ff */
[----:B------:R-:W-:Y:S01]  /*1d90*/  UIADD3.64 UR30, UPT, UPT, UR34, 0x100, URZ ;  /* 0x00000100221e7897 */ /* 0x000fe2000fffe0ff */
[----:B------:R-:W-:Y:S01]  /*1da0*/  UMOV UR36, 0x0 ;  /* 0x0000000000247882 */ /* 0x000fe20000000000 */
[----:B------:R-:W-:Y:S01]  /*1db0*/  UMOV UR37, 0x4110490 ;  /* 0x0411049000257882 */ /* 0x000fe20000000000 */
[----:B------:R-:W-:Y:S01]  /*1dc0*/  UMOV UR7, 0x40004040 ;  /* 0x4000404000077882 */ /* 0x000fe20000000000 */
[----:B------:R-:W-:Y:S01]  /*1dd0*/  UMOV UR11, 0x40004040 ;  /* 0x40004040000b7882 */ /* 0x000fe20000000000 */
[----:B------:R-:W-:Y:S01]  /*1de0*/  UMOV UR38, 0x0 ;  /* 0x0000000000267882 */ /* 0x000fe20000000000 */
[----:B------:R-:W-:Y:S01]  /*1df0*/  UMOV UR39, 0x4110490 ;  /* 0x0411049000277882 */ /* 0x000fe20000000000 */
[----:B------:R-:W-:Y:S01]  /*1e00*/  UMOV UR40, 0x0 ;  /* 0x0000000000287882 */ /* 0x000fe20000000000 */
[----:B------:R-:W-:Y:S01]  /*1e10*/  UMOV UR41, 0x4110490 ;  /* 0x0411049000297882 */ /* 0x000fe20000000000 */
[----:B------:R2:W-:Y:S01]  /*1e20*/  UTCHMMA gdesc[UR6], gdesc[UR10], tmem[UR23], tmem[UR36], idesc[UR37], !UPT ;  /* 0x00ff240a060075ea */ /* 0x0005e2000f800017 */
[----:B------:R-:W-:Y:S01]  /*1e30*/  UMOV UR42, 0x0 ;  /* 0x00000000002a7882 */ /* 0x000fe20000000000 */
[----:B------:R-:W-:Y:S01]  /*1e40*/  UMOV UR43, 0x4110490 ;  /* 0x04110490002b7882 */ /* 0x000fe20000000000 */
[----:B------:R2:W-:Y:S01]  /*1e50*/  UTCHMMA gdesc[UR32], gdesc[UR34], tmem[UR23], tmem[UR38], idesc[UR39], UPT ;  /* 0x00ff2622200075ea */ /* 0x0005e2000b800017 */
[----:B------:R2:W-:Y:S01]  /*1e60*/  UTCHMMA gdesc[UR4], gdesc[UR16], tmem[UR23], tmem[UR40], idesc[UR41], UPT ;  /* 0x00ff2810040075ea */ /* 0x0005e2000b800017 */
[----:B------:R2:W-:Y:S01]  /*1e70*/  UTCHMMA gdesc[UR28], gdesc[UR30], tmem[UR23], tmem[UR42], idesc[UR43], UPT ;  /* 0x00ff2a1e1c0075ea */ /* 0x0005e2000b800017 */
[----:B------:R-:W-:Y:S01]  /*1e80*/  NOP ;  /* 0x0000000000007918 */ /* 0x000fe20000000000 */
.L_x_61:
[----:B------:R-:W-:Y:S01]  /*1e90*/  ELECT P0, URZ, PT ;  /* 0x0000000000ff782f */ /* 0x000fe20003800000 */
[----:B--2---:R-:W-:Y:S01]  /*1ea0*/  UMOV UR4, UR12 ;  /* 0x0000000c00047c82 */ /* 0x004fe20008000000 */
[----:B------:R-:W-:Y:S02]  /*1eb0*/  UMOV UR5, URZ ;  /* 0x000000ff00057c82 */ /* 0x000fe40008000000 */
[----:B------:R-:W-:-:S13]  /*1ec0*/  ISETP.LT.U32.AND P0, PT, R36, 0x20, P0 ;  /* 0x000000202400780c */ /* 0x000fda0000701070 */
[----:B------:R-:W-:Y:S01]  /*1ed0*/  VOTEU.ANY UP0, P0 ;  /* 0x0000000000ff7886 */ /* 0x000fe20000000100 */
[----:B------:R-:W-:Y:S01]  /*1ee0*/  VOTEU.ANY UP1, P0 ;  /* 0x0000000000ff7886 */ /* 0x000fe20000020100 */
[----:B------:R-:W-:-:S03]  /*1ef0*/  ISETP.GE.U32.AND P0, PT, R6, 0x41, PT ;  /* 0x000000410600780c */ /* 0x000fc60003f06070 */
[----:B------:R-:W-:Y:S02]  /*1f00*/  @UP0 UMOV UR4, UR4 ;  /* 0x0000000400040c82 */ /* 0x000fe40008000000 */
[----:B------:R2:W-:Y:S01]  /*1f10*/  @UP1 UTCBAR [UR4], URZ ;  /* 0x000000ff040013e9 */ /* 0x0005e200080000ff */
[----:B------:R-:W-:Y:S06]  /*1f20*/  BAR.SYNC.DEFER_BLOCKING 0x0 ;  /* 0x0000000000007b1d */ /* 0x000fec0000010000 */
[----:B------:R-:W3:Y:S02]  /*1f30*/  SYNCS.PHASECHK.TRANS64.TRYWAIT P1, [UR8+0x10020], RZ ;  /* 0x010020ffff0075a7 */ /* 0x000ee40008021108 */
[----:B--23--:R-:W-:Y:S05]  /*1f40*/  @!P1 BRA `(.L_x_62) ;  /* 0x0000000c00409947 */ /* 0x00cfea0003800000 */
.L_x_79:
[----:B------:R-:W-:Y:S01]  /*1f50*/  UMOV UR4, URZ ;  /* 0x000000ff00047c82 */ /* 0x000fe20008000000 */
[----:B------:R-:W-:Y:S05]  /*1f60*/  @!P0 BRA `(.L_x_59) ;  /* 0x0000000400548947 */ /* 0x000fea0003800000 */
[----:B------:R-:W2:Y:S01]  /*1f70*/  LDCU UR29, c[0x0][0x3a0] ;  /* 0x00007400ff1d77ac */ /* 0x000ea20008000800 */
[----:B------:R-:W-:Y:S01]  /*1f80*/  UMOV UR9, 0x1 ;  /* 0x0000000100097882 */ /* 0x000fe20000000000 */
[----:B------:R-:W-:-:S05]  /*1f90*/  UMOV UR14, 0x40 ;  /* 0x00000040000e7882 */ /* 0x000fca0000000000 */
.L_x_66:
[----:B------:R-:W-:Y:S01]  /*1fa0*/  BAR.SYNC.DEFER_BLOCKING 0x0 ;  /* 0x0000000000007b1d */ /* 0x000fe20000010000 */
[----:B------:R-:W-:Y:S01]  /*1fb0*/  ULEA UR28, UR9, UR8, 0x3 ;  /* 0x00000008091c7291 */ /* 0x000fe2000f8e18ff */
[----:B------:R-:W-:Y:S01]  /*1fc0*/  @!P3 IMAD.MOV.U32 R2, RZ, RZ, 0x4000 ;  /* 0x00004000ff02b424 */ /* 0x000fe200078e00ff */
[----:B------:R-:W-:Y:S01]  /*1fd0*/  ELECT P1, URZ, PT ;  /* 0x0000000000ff782f */ /* 0x000fe20003820000 */
[----:B------:R-:W-:-:S03]  /*1fe0*/  ULEA UR12, UR9, UR8, 0xd ;  /* 0x00000008090c7291 */ /* 0x000fc6000f8e68ff */
[----:B------:R-:W-:Y:S02]  /*1ff0*/  ISETP.LT.U32.AND P1, PT, R36, 0x20, P1 ;  /* 0x000000202400780c */ /* 0x000fe40000f21070 */
[----:B------:R-:W-:Y:S01]  /*2000*/  ELECT P0, URZ, PT ;  /* 0x0000000000ff782f */ /* 0x000fe20003800000 */
[----:B------:R-:W-:-:S03]  /*2010*/  UIADD3 UR16, UPT, UPT, UR12, 0x8000, URZ ;  /* 0x000080000c107890 */ /* 0x000fc6000fffe0ff */
[----:B------:R-:W-:Y:S01]  /*2020*/  ISETP.LT.U32.AND P0, PT, R36, 0x20, P0 ;  /* 0x000000202400780c */ /* 0x000fe20000701070 */
[----:B------:R-:W-:Y:S01]  /*2030*/  UMOV UR19, UR14 ;  /* 0x0000000e00137c82 */ /* 0x000fe20008000000 */
[----:B------:R-:W-:-:S05]  /*2040*/  USHF.L.U32 UR5, UR4, 0x1f, URZ ;  /* 0x0000001f04057899 */ /* 0x000fca00080006ff */
[----:B------:R-:W-:Y:S01]  /*2050*/  VOTEU.ANY UP0, P1 ;  /* 0x0000000000ff7886 */ /* 0x000fe20000800100 */
[----:B------:R3:W-:Y:S01]  /*2060*/  @!P3 SYNCS.ARRIVE.TRANS64 RZ, [UR28+0x10000], R2 ;  /* 0x01000002ffffb9a7 */ /* 0x0007e2000800001c */
[----:B------:R4:W-:Y:S06]  /*2070*/  MEMBAR.ALL.CTA ;  /* 0x0000000000007992 */ /* 0x0009ec0000008000 */
[----:B----4-:R-:W4:Y:S01]  /*2080*/  FENCE.VIEW.ASYNC.S ;  /* 0x00000000000073c6 */ /* 0x010f220000000000 */
[----:B------:R-:W-:Y:S01]  /*2090*/  @UP0 UIADD3 UR13, UPT, UPT, UR28, 0x10000, URZ ;  /* 0x000100001c0d0890 */ /* 0x000fe2000fffe0ff */
[----:B----4-:R-:W-:Y:S01]  /*20a0*/  VOTEU.ANY UP0, P1 ;  /* 0x0000000000ff7886 */ /* 0x010fe20000800100 */
[----:B------:R-:W-:Y:S01]  /*20b0*/  VOTEU.ANY UP1, P0 ;  /* 0x0000000000ff7886 */ /* 0x000fe20000020100 */
[----:B---3--:R-:W-:-:S04]  /*20c0*/  IMAD.U32 R2, RZ, RZ, UR5 ;  /* 0x00000005ff027e24 */ /* 0x008fc8000f8e00ff */
[----:B------:R-:W-:Y:S01]  /*20d0*/  @UP1 UIADD3 UR17, UPT, UPT, UR28, 0x10000, URZ ;  /* 0x000100001c111890 */ /* 0x000fe2000fffe0ff */
[----:B------:R-:W-:Y:S01]  /*20e0*/  VOTEU.ANY UP1, P0 ;  /* 0x0000000000ff7886 */ /* 0x000fe20000020100 */
[----:B------:R-:W-:Y:S06]  /*20f0*/  BAR.SYNC.DEFER_BLOCKING 0x0 ;  /* 0x0000000000007b1d */ /* 0x000fec0000010000 */
[----:B------:R3:W-:Y:S01]  /*2100*/  @UP0 UTMALDG.2D [UR12], [UR24] ;  /* 0x0000000c180005b4 */ /* 0x0007e20008008000 */
[----:B------:R-:W-:Y:S01]  /*2110*/  UISETP.NE.U32.AND UP0, UPT, UR22, URZ, UPT ;  /* 0x000000ff1600728c */ /* 0x000fe2000bf05070 */
[----:B------:R-:W-:Y:S06]  /*2120*/  BAR.SYNC.DEFER_BLOCKING 0x0 ;  /* 0x0000000000007b1d */ /* 0x000fec0000010000 */
[----:B------:R3:W-:Y:S02]  /*2130*/  @UP1 UTMALDG.2D [UR16], [UR26] ;  /* 0x000000101a0015b4 */ /* 0x0007e40008008000 */
[----:B------:R-:W-:Y:S06]  /*2140*/  BAR.SYNC.DEFER_BLOCKING 0x0 ;  /* 0x0000000000007b1d */ /* 0x000fec0000010000 */
[----:B------:R-:W4:Y:S02]  /*2150*/  SYNCS.PHASECHK.TRANS64.TRYWAIT P0, [UR28+0x10000], R2 ;  /* 0x01000002ff0075a7 */ /* 0x000f24000800111c */
[----:B---34-:R-:W-:Y:S05]  /*2160*/  @!P0 BRA `(.L_x_63) ;  /* 0x0000000800c48947 */ /* 0x018fea0003800000 */
.L_x_80:
        /* <DEDUP_REMOVED lines=11> */
[----:B------:R-:W-:Y:S02]  /*2220*/  UIADD3 UR6, UP0, UPT, UR16, 0x2, URZ ;  /* 0x0000000210067890 */ /* 0x000fe4000ff1e0ff */
[----:B------:R-:W-:Y:S02]  /*2230*/  UIADD3 UR32, UP1, UPT, UR30, 0x80, URZ ;  /* 0x000000801e207890 */ /* 0x000fe4000ff3e0ff */
[----:B------:R-:W-:Y:S02]  /*2240*/  UIADD3 UR34, UP2, UPT, UR16, 0x4, URZ ;  /* 0x0000000410227890 */ /* 0x000fe4000ff5e0ff */
[----:B------:R-:W-:Y:S02]  /*2250*/  UIADD3 UR36, UP3, UPT, UR30, 0x100, URZ ;  /* 0x000001001e247890 */ /* 0x000fe4000ff7e0ff */
[----:B------:R-:W-:-:S02]  /*2260*/  UIADD3.X UR7, UPT, UPT, UR17, URZ, URZ, UP0, !UPT ;  /* 0x000000ff11077290 */ /* 0x000fc400087fe4ff */
[----:B------:R-:W-:Y:S02]  /*2270*/  UIADD3.X UR33, UPT, UPT, UR31, URZ, URZ, UP1, !UPT ;  /* 0x000000ff1f217290 */ /* 0x000fe40008ffe4ff */
[----:B------:R-:W-:Y:S02]  /*2280*/  UIADD3.X UR35, UPT, UPT, UR17, URZ, URZ, UP2, !UPT ;  /* 0x000000ff11237290 */ /* 0x000fe400097fe4ff */
[----:B------:R-:W-:Y:S01]  /*2290*/  UIADD3.X UR37, UPT, UPT, UR31, URZ, URZ, UP3, !UPT ;  /* 0x000000ff1f257290 */ /* 0x000fe20009ffe4ff */
        /* <DEDUP_REMOVED lines=8> */
[----:B------:R3:W-:Y:S01]  /*2320*/  UTCHMMA gdesc[UR10], gdesc[UR12], tmem[UR23], tmem[UR38], idesc[UR39], UPT ;  /* 0x00ff260c0a0075ea */ /* 0x0007e2000b800017 */
[----:B------:R-:W-:Y:S01]  /*2330*/  UMOV UR44, 0x0 ;  /* 0x00000000002c7882 */ /* 0x000fe20000000000 */
[----:B------:R-:W-:Y:S01]  /*2340*/  UMOV UR45, 0x4110490 ;  /* 0x04110490002d7882 */ /* 0x000fe20000000000 */
[----:B------:R3:W-:Y:S01]  /*2350*/  UTCHMMA gdesc[UR16], gdesc[UR30], tmem[UR23], tmem[UR40], idesc[UR41], UPT ;  /* 0x00ff281e100075ea */ /* 0x0007e2000b800017 */
[----:B------:R3:W-:Y:S01]  /*2360*/  UTCHMMA gdesc[UR6], gdesc[UR32], tmem[UR23], tmem[UR42], idesc[UR43], UPT ;  /* 0x00ff2a20060075ea */ /* 0x0007e2000b800017 */
[----:B------:R3:W-:Y:S01]  /*2370*/  UTCHMMA gdesc[UR34], gdesc[UR36], tmem[UR23], tmem[UR44], idesc[UR45], UPT ;  /* 0x00ff2c24220075ea */ /* 0x0007e2000b800017 */
[----:B------:R-:W-:Y:S01]  /*2380*/  NOP ;  /* 0x0000000000007918 */ /* 0x000fe20000000000 */
.L_x_64:
[----:B------:R-:W-:Y:S01]  /*2390*/  ELECT P0, URZ, PT ;  /* 0x0000000000ff782f */ /* 0x000fe20003800000 */
[----:B---3--:R-:W-:-:S03]  /*23a0*/  UIADD3 UR6, UPT, UPT, UR28, 0x10020, URZ ;  /* 0x000100201c067890 */ /* 0x008fc6000fffe0ff */
[----:B------:R-:W-:Y:S01]  /*23b0*/  ISETP.LT.U32.AND P0, PT, R36, 0x20, P0 ;  /* 0x000000202400780c */ /* 0x000fe20000701070 */
[----:B------:R-:W-:-:S12]  /*23c0*/  UMOV UR7, URZ ;  /* 0x000000ff00077c82 */ /* 0x000fd80008000000 */
[----:B------:R-:W-:Y:S01]  /*23d0*/  VOTEU.ANY UP0, P0 ;  /* 0x0000000000ff7886 */ /* 0x000fe20000000100 */
[----:B------:R-:W-:-:S04]  /*23e0*/  VOTEU.ANY UP1, P0 ;  /* 0x0000000000ff7886 */ /* 0x000fc80000020100 */
[----:B------:R-:W-:Y:S02]  /*23f0*/  @UP0 UMOV UR6, UR6 ;  /* 0x0000000600060c82 */ /* 0x000fe40008000000 */
[----:B------:R3:W-:Y:S01]  /*2400*/  @UP1 UTCBAR [UR6], URZ ;  /* 0x000000ff060013e9 */ /* 0x0007e200080000ff */
[----:B------:R-:W-:Y:S06]  /*2410*/  BAR.SYNC.DEFER_BLOCKING 0x0 ;  /* 0x0000000000007b1d */ /* 0x000fec0000010000 */
[----:B------:R-:W4:Y:S02]  /*2420*/  SYNCS.PHASECHK.TRANS64.TRYWAIT P0, [UR28+0x10020], R2 ;  /* 0x01002002ff0075a7 */ /* 0x000f24000800111c */
[----:B---34-:R-:W-:Y:S05]  /*2430*/  @!P0 BRA `(.L_x_65) ;  /* 0x00000008001c8947 */ /* 0x018fea0003800000 */
.L_x_81:
[----:B------:R-:W-:Y:S02]  /*2440*/  UIADD3 UR9, UPT, UPT, UR9, 0x1, URZ ;  /* 0x0000000109097890 */ /* 0x000fe4000fffe0ff */
[----:B------:R-:W-:Y:S02]  /*2450*/  UIADD3 UR14, UPT, UPT, UR14, 0x40, URZ ;  /* 0x000000400e0e7890 */ /* 0x000fe4000fffe0ff */
[----:B------:R-:W-:-:S04]  /*2460*/  UISETP.NE.U32.AND UP0, UPT, UR9, 0x4, UPT ;  /* 0x000000040900788c */ /* 0x000fc8000bf05070 */
[----:B------:R-:W-:Y:S02]  /*2470*/  USEL UR5, URZ, 0x1, UP0 ;  /* 0x00000001ff057887 */ /* 0x000fe40008000000 */
[----:B------:R-:W-:Y:S02]  /*2480*/  USEL UR9, UR9, URZ, UP0 ;  /* 0x000000ff09097287 */ /* 0x000fe40008000000 */
[----:B--2---:R-:W-:Y:S02]  /*2490*/  UISETP.GE.AND UP0, UPT, UR14, UR29, UPT ;  /* 0x0000001d0e00728c */ /* 0x004fe4000bf06270 */
[----:B------:R-:W-:-:S07]  /*24a0*/  ULOP3.LUT UR4, UR4, UR5, URZ, 0x3c, !UPT ;  /* 0x0000000504047292 */ /* 0x000fce000f8e3cff */
[----:B------:R-:W-:Y:S05]  /*24b0*/  BRA.U !UP0, `(.L_x_66) ;  /* 0xfffffff908b87547 */ /* 0x000fea000b83ffff */
.L_x_59:
[----:B---34-:R-:W-:Y:S01]  /*24c0*/  BAR.SYNC.DEFER_BLOCKING 0x0 ;  /* 0x0000000000007b1d */ /* 0x018fe20000010000 */
[----:B------:R-:W-:-:S05]  /*24d0*/  IMAD.SHL.U32 R2, R0, 0x40, RZ ;  /* 0x0000004000027824 */ /* 0x000fca00078e00ff */
[----:B------:R-:W-:Y:S04]  /*24e0*/  BSSY.RECONVERGENT B4, `(.L_x_67) ;  /* 0x0000004000047945 */ /* 0x000fe80003800200 */
[----:B------:R-:W-:Y:S05]  /*24f0*/  @P3 BRA `(.L_x_68) ;  /* 0x0000000000083947 */ /* 0x000fea0003800000 */
[----:B------:R-:W2:Y:S02]  /*2500*/  SYNCS.CCTL.IV [UR8+0x10000] ;  /* 0x01000000ff0079b1 */ /* 0x000ea40008000008 */
[----:B--2---:R-:W2:Y:S02]  /*2510*/  SYNCS.CCTL.IV [UR8+0x10020] ;  /* 0x01002000ff0079b1 */ /* 0x004ea40008000008 */
.L_x_68:
[----:B------:R-:W-:Y:S05]  /*2520*/  BSYNC.RECONVERGENT B4 ;  /* 0x0000000000047941 */ /* 0x000fea0003800200 */
.L_x_67:
[----:B--2---:R-:W-:Y:S06]  /*2530*/  BAR.SYNC.DEFER_BLOCKING 0x0 ;  /* 0x0000000000007b1d */ /* 0x004fec0000010000 */
[----:B------:R-:W-:Y:S04]  /*2540*/  BSSY.RECONVERGENT B4, `(.L_x_69) ;  /* 0x0000004000047945 */ /* 0x000fe80003800200 */
[----:B------:R-:W-:Y:S05]  /*2550*/  @P3 BRA `(.L_x_70) ;  /* 0x0000000000083947 */ /* 0x000fea0003800000 */
[----:B------:R-:W2:Y:S02]  /*2560*/  SYNCS.CCTL.IV [UR8+0x10008] ;  /* 0x01000800ff0079b1 */ /* 0x000ea40008000008 */
[----:B--2---:R-:W2:Y:S02]  /*2570*/  SYNCS.CCTL.IV [UR8+0x10028] ;  /* 0x01002800ff0079b1 */ /* 0x004ea40008000008 */
.L_x_70:
[----:B------:R-:W-:Y:S05]  /*2580*/  BSYNC.RECONVERGENT B4 ;  /* 0x0000000000047941 */ /* 0x000fea0003800200 */
.L_x_69:
[----:B--2---:R-:W-:Y:S06]  /*2590*/  BAR.SYNC.DEFER_BLOCKING 0x0 ;  /* 0x0000000000007b1d */ /* 0x004fec0000010000 */
[----:B------:R-:W-:Y:S04]  /*25a0*/  BSSY.RECONVERGENT B4, `(.L_x_71) ;  /* 0x0000004000047945 */ /* 0x000fe80003800200 */
[----:B------:R-:W-:Y:S05]  /*25b0*/  @P3 BRA `(.L_x_72) ;  /* 0x0000000000083947 */ /* 0x000fea0003800000 */
[----:B------:R-:W2:Y:S02]  /*25c0*/  SYNCS.CCTL.IV [UR8+0x10010] ;  /* 0x01001000ff0079b1 */ /* 0x000ea40008000008 */
[----:B--2---:R-:W2:Y:S02]  /*25d0*/  SYNCS.CCTL.IV [UR8+0x10030] ;  /* 0x01003000ff0079b1 */ /* 0x004ea40008000008 */
.L_x_72:
[----:B------:R-:W-:Y:S05]  /*25e0*/  BSYNC.RECONVERGENT B4 ;  /* 0x0000000000047941 */ /* 0x000fea0003800200 */
.L_x_71:
[----:B--2---:R-:W-:Y:S06]  /*25f0*/  BAR.SYNC.DEFER_BLOCKING 0x0 ;  /* 0x0000000000007b1d */ /* 0x004fec0000010000 */
[----:B------:R-:W-:Y:S04]  /*2600*/  BSSY.RECONVERGENT B4, `(.L_x_73) ;  /* 0x0000004000047945 */ /* 0x000fe80003800200 */
[----:B------:R-:W-:Y:S05]  /*2610*/  @P3 BRA `(.L_x_74) ;  /* 0x0000000000083947 */ /* 0x000fea0003800000 */
[----:B------:R-:W2:Y:S02]  /*2620*/  SYNCS.CCTL.IV [UR8+0x10018] ;  /* 0x01001800ff0079b1 */ /* 0x000ea40008000008 */
[----:B--2---:R-:W2:Y:S02]  /*2630*/  SYNCS.CCTL.IV [UR8+0x10038] ;  /* 0x01003800ff0079b1 */ /* 0x004ea40008000008 */
.L_x_74:
[----:B------:R-:W-:Y:S05]  /*2640*/  BSYNC.RECONVERGENT B4 ;  /* 0x0000000000047941 */ /* 0x000fea0003800200 */
.L_x_73:
[----:B------:R-:W-:Y:S01]  /*2650*/  USHF.L.U32 UR22, UR22, 0x15, URZ ;  /* 0x0000001516167899 */ /* 0x000fe200080006ff */
[----:B-----5:R-:W-:Y:S01]  /*2660*/  IMAD.SHL.U32 R3, R0, 0x10, RZ ;  /* 0x0000001000037824 */ /* 0x020fe200078e00ff */
[----:B------:R-:W-:Y:S01]  /*2670*/  LOP3.LUT R2, R2, 0x1800, RZ, 0xc0, !PT ;  /* 0x0000180002027812 */ /* 0x000fe200078ec0ff */
[C---:B------:R-:W-:Y:S01]  /*2680*/  IMAD.SHL.U32 R4, R0.reuse, 0x4, RZ ;  /* 0x0000000400047824 */ /* 0x040fe200078e00ff */
[----:B------:R-:W-:Y:S01]  /*2690*/  ULOP3.LUT UR22, UR22, 0x600000, URZ, 0xc0, !UPT ;  /* 0x0060000016167892 */ /* 0x000fe2000f8ec0ff */
[----:B------:R-:W-:Y:S01]  /*26a0*/  IMAD.SHL.U32 R0, R0, 0x80, RZ ;  /* 0x0000008000007824 */ /* 0x000fe200078e00ff */
[----:B------:R-:W-:Y:S02]  /*26b0*/  LOP3.LUT R3, R2, 0x70, R3, 0xf8, !PT ;  /* 0x0000007002037812 */ /* 0x000fe400078ef803 */
[----:B------:R-:W-:Y:S01]  /*26c0*/  ELECT P0, URZ, PT ;  /* 0x0000000000ff782f */ /* 0x000fe20003800000 */
[----:B------:R-:W-:Y:S01]  /*26d0*/  UIADD3 UR22, UPT, UPT, UR23, UR22, URZ ;  /* 0x0000001617167290 */ /* 0x000fe2000fffe0ff */
[----:B------:R-:W-:Y:S01]  /*26e0*/  LOP3.LUT R3, R3, 0x40, R4, 0x78, !PT ;  /* 0x0000004003037812 */ /* 0x000fe200078e7804 */
[----:B------:R-:W-:Y:S01]  /*26f0*/  UMOV UR9, UR18 ;  /* 0x0000001200097c82 */ /* 0x000fe20008000000 */
[----:B------:R-:W-:Y:S01]  /*2700*/  ISETP.LT.U32.AND P0, PT, R36, 0x20, P0 ;  /* 0x000000202400780c */ /* 0x000fe20000701070 */
[----:B------:R-:W-:Y:S01]  /*2710*/  UMOV UR10, UR15 ;  /* 0x0000000f000a7c82 */ /* 0x000fe20008000000 */
[----:B------:R-:W-:-:S04]  /*2720*/  LOP3.LUT R0, R3, 0x780, R0, 0xf8, !PT ;  /* 0x0000078003007812 */ /* 0x000fc800078ef800 */
[----:B------:R-:W-:Y:S01]  /*2730*/  LDTM.16dp32bit_t0_t15.x32 R4, tmem[UR22] ;  /* 0x00000016000479ee */ /* 0x000fe20008a80000 */
[----:B------:R-:W3:Y:S01]  /*2740*/  LDTM.16dp32bit_t16_t31.x32 R4, tmem[UR22+0x20] ;  /* 0x00002016000479ee */ /* 0x000ee20008aa0000 */
[C---:B------:R-:W-:Y:S01]  /*2750*/  LOP3.LUT R2, R0.reuse, 0x10, RZ, 0x3c, !PT ;  /* 0x0000001000027812 */ /* 0x040fe200078e3cff */
[----:B------:R-:W-:Y:S01]  /*2760*/  NOP ;  /* 0x0000000000007918 */ /* 0x000fe20000000000 */
[----:B------:R-:W-:-:S03]  /*2770*/  LOP3.LUT R3, R0, 0x20, RZ, 0x3c, !PT ;  /* 0x0000002000037812 */ /* 0x000fc600078e3cff */
[----:B---3--:R-:W-:Y:S01]  /*2780*/  VOTEU.ANY UP1, P0 ;  /* 0x0000000000ff7886 */ /* 0x008fe20000020100 */
[----:B------:R-:W-:Y:S01]  /*2790*/  VOTEU.ANY UP0, P0 ;  /* 0x0000000000ff7886 */ /* 0x000fe20000000100 */
[----:B------:R-:W-:Y:S02]  /*27a0*/  F2FP.BF16.F32.PACK_AB R4, R5, R4 ;  /* 0x000000040504723e */ /* 0x000fe400000010ff */
[----:B------:R-:W-:Y:S02]  /*27b0*/  F2FP.BF16.F32.PACK_AB R5, R7, R6 ;  /* 0x000000060705723e */ /* 0x000fe400000010ff */
[----:B------:R-:W-:Y:S02]  /*27c0*/  F2FP.BF16.F32.PACK_AB R12, R13, R12 ;  /* 0x0000000c0d0c723e */ /* 0x000fe400000010ff */
[----:B------:R-:W-:Y:S02]  /*27d0*/  F2FP.BF16.F32.PACK_AB R6, R9, R8 ;  /* 0x000000080906723e */ /* 0x000fe400000010ff */
[----:B------:R-:W-:-:S02]  /*27e0*/  F2FP.BF16.F32.PACK_AB R7, R11, R10 ;  /* 0x0000000a0b07723e */ /* 0x000fc400000010ff */
[----:B------:R-:W-:Y:S02]  /*27f0*/  F2FP.BF16.F32.PACK_AB R13, R15, R14 ;  /* 0x0000000e0f0d723e */ /* 0x000fe400000010ff */
[----:B------:R-:W-:Y:S01]  /*2800*/  F2FP.BF16.F32.PACK_AB R20, R21, R20 ;  /* 0x000000141514723e */ /* 0x000fe200000010ff */
[----:B--2---:R2:W-:Y:S01]  /*2810*/  STS.128 [R0+UR8], R4 ;  /* 0x0000000400007988 */ /* 0x0045e20008000c08 */
[----:B------:R-:W-:Y:S02]  /*2820*/  F2FP.BF16.F32.PACK_AB R14, R17, R16 ;  /* 0x00000010110e723e */ /* 0x000fe400000010ff */
[----:B------:R-:W-:Y:S02]  /*2830*/  F2FP.BF16.F32.PACK_AB R15, R19, R18 ;  /* 0x00000012130f723e */ /* 0x000fe400000010ff */
[----:B------:R-:W-:Y:S02]  /*2840*/  F2FP.BF16.F32.PACK_AB R21, R23, R22 ;  /* 0x000000161715723e */ /* 0x000fe400000010ff */
[----:B------:R-:W-:Y:S01]  /*2850*/  F2FP.BF16.F32.PACK_AB R28, R29, R28 ;  /* 0x0000001c1d1c723e */ /* 0x000fe200000010ff */
[----:B------:R2:W-:Y:S01]  /*2860*/  STS.128 [R2+UR8], R12 ;  /* 0x0000000c02007988 */ /* 0x0005e20008000c08 */
[----:B------:R-:W-:-:S02]  /*2870*/  F2FP.BF16.F32.PACK_AB R22, R25, R24 ;  /* 0x000000181916723e */ /* 0x000fc400000010ff */
[----:B------:R-:W-:Y:S02]  /*2880*/  F2FP.BF16.F32.PACK_AB R23, R27, R26 ;  /* 0x0000001a1b17723e */ /* 0x000fe400000010ff */
[----:B------:R-:W-:Y:S02]  /*2890*/  F2FP.BF16.F32.PACK_AB R29, R31, R30 ;  /* 0x0000001e1f1d723e */ /* 0x000fe400000010ff */
[----:B------:R-:W-:Y:S01]  /*28a0*/  F2FP.BF16.F32.PACK_AB R30, R33, R32 ;  /* 0x00000020211e723e */ /* 0x000fe200000010ff */
[----:B------:R2:W-:Y:S01]  /*28b0*/  STS.128 [R3+UR8], R20 ;  /* 0x0000001403007988 */ /* 0x0005e20008000c08 */
[----:B------:R-:W-:Y:S02]  /*28c0*/  F2FP.BF16.F32.PACK_AB R31, R35, R34 ;  /* 0x00000022231f723e */ /* 0x000fe400000010ff */
[----:B------:R-:W-:-:S05]  /*28d0*/  LOP3.LUT R8, R0, 0x30, RZ, 0x3c, !PT ;  /* 0x0000003000087812 */ /* 0x000fca00078e3cff */
[----:B------:R2:W-:Y:S01]  /*28e0*/  STS.128 [R8+UR8], R28 ;  /* 0x0000001c08007988 */ /* 0x0005e20008000c08 */
[----:B------:R3:W-:Y:S06]  /*28f0*/  MEMBAR.ALL.CTA ;  /* 0x0000000000007992 */ /* 0x0007ec0000008000 */
[----:B---3--:R-:W3:Y:S02]  /*2900*/  FENCE.VIEW.ASYNC.S ;  /* 0x00000000000073c6 */ /* 0x008ee40000000000 */
[----:B---3--:R-:W-:Y:S06]  /*2910*/  BAR.SYNC.DEFER_BLOCKING 0x0 ;  /* 0x0000000000007b1d */ /* 0x008fec0000010000 */
[----:B------:R2:W-:Y:S01]  /*2920*/  @UP1 UTMASTG.2D [UR8], [UR20] ;  /* 0x00000008140013b5 */ /* 0x0005e20008008000 */
[----:B------:R0:W-:Y:S01]  /*2930*/  UTMACMDFLUSH ;  /* 0x00000000000079b7 */ /* 0x0001e20000000000 */
[----:B------:R-:W-:-:S04]  /*2940*/  DEPBAR.LE SB0, 0x0 ;  /* 0x000080000000791a */ /* 0x000fc80000000000 */
[----:B------:R-:W-:Y:S08]  /*2950*/  BAR.SYNC.DEFER_BLOCKING 0x0 ;  /* 0x0000000000007b1d */ /* 0x000ff00000010000 */
[----:B------:R-:W-:Y:S06]  /*2960*/  BAR.SYNC.DEFER_BLOCKING 0x0 ;  /* 0x0000000000007b1d */ /* 0x000fec0000010000 */
[----:B--2---:R-:W-:Y:S05]  /*2970*/  @P2 BRA `(.L_x_75) ;  /* 0x0000000000a02947 */ /* 0x004fea0003800000 */
[----:B------:R-:W2:Y:S01]  /*2980*/  S2UR UR5, SR_CgaCtaId ;  /* 0x00000000000579c3 */ /* 0x000ea20000008800 */
[----:B------:R-:W-:Y:S01]  /*2990*/  NOP ;  /* 0x0000000000007918 */ /* 0x000fe20000000000 */
[----:B------:R-:W-:Y:S01]  /*29a0*/  UMOV UR4, 0x50 ;  /* 0x0000005000047882 */ /* 0x000fe20000000000 */
[----:B------:R-:W-:Y:S02]  /*29b0*/  IMAD.U32 R0, RZ, RZ, UR23 ;  /* 0x00000017ff007e24 */ /* 0x000fe4000f8e00ff */
[----:B------:R-:W-:Y:S02]  /*29c0*/  IMAD.MOV.U32 R3, RZ, RZ, 0x3 ;  /* 0x00000003ff037424 */ /* 0x000fe400078e00ff */
[----:B------:R-:W-:Y:S01]  /*29d0*/  IMAD.MOV.U32 R7, RZ, RZ, 0x1 ;  /* 0x00000001ff077424 */ /* 0x000fe200078e00ff */
[----:B------:R-:W-:-:S04]  /*29e0*/  LOP3.LUT R0, R0, 0xffff, RZ, 0xc0, !PT ;  /* 0x0000ffff00007812 */ /* 0x000fc800078ec0ff */
[----:B------:R-:W-:-:S05]  /*29f0*/  SHF.R.U32.HI R0, RZ, 0x5, R0 ;  /* 0x00000005ff007819 */ /* 0x000fca0000011600 */
[----:B------:R-:W-:Y:S01]  /*2a00*/  VIADD R2, R0, 0x10 ;  /* 0x0000001000027836 */ /* 0x000fe20000000000 */
[----:B------:R-:W-:Y:S01]  /*2a10*/  SHF.L.U32 R0, R3, R0, RZ ;  /* 0x0000000003007219 */ /* 0x000fe200000006ff */
[----:B--2---:R-:W-:-:S03]  /*2a20*/  ULEA UR6, UR5, UR4, 0x18 ;  /* 0x0000000405067291 */ /* 0x004fc6000f8ec0ff */
[----:B------:R-:W-:-:S04]  /*2a30*/  SHF.L.U32 R3, R7, R2, RZ ;  /* 0x0000000207037219 */ /* 0x000fc800000006ff */
[----:B------:R-:W-:Y:S02]  /*2a40*/  LOP3.LUT R0, R3, R0, RZ, 0xfc, !PT ;  /* 0x0000000003007212 */ /* 0x000fe400078efcff */
[----:B------:R-:W2:Y:S02]  /*2a50*/  LDS R5, [UR6] ;  /* 0x00000006ff057984 */ /* 0x000ea40008000800 */
[C---:B------:R-:W-:Y:S02]  /*2a60*/  LOP3.LUT R2, R0.reuse, 0xffff, RZ, 0xc0, !PT ;  /* 0x0000ffff00027812 */ /* 0x040fe400078ec0ff */
[----:B--2---:R-:W-:-:S04]  /*2a70*/  LOP3.LUT R3, R0, 0xffff, R5, 0x80, !PT ;  /* 0x0000ffff00037812 */ /* 0x004fc800078e8005 */
[----:B------:R-:W-:-:S13]  /*2a80*/  ISETP.NE.AND P0, PT, R3, R2, PT ;  /* 0x000000020300720c */ /* 0x000fda0003f05270 */
[----:B------:R-:W-:Y:S05]  /*2a90*/  @P0 BRA `(.L_x_76) ;  /* 0x0000000000500947 */ /* 0x000fea0003800000 */
[----:B------:R-:W-:Y:S02]  /*2aa0*/  SHF.R.U32.HI R5, RZ, 0x10, R5 ;  /* 0x00000010ff057819 */ /* 0x000fe40000011605 */
[----:B------:R-:W-:-:S04]  /*2ab0*/  SHF.R.U32.HI R2, RZ, 0x10, R0 ;  /* 0x00000010ff027819 */ /* 0x000fc80000011600 */
[----:B------:R-:W-:-:S04]  /*2ac0*/  LOP3.LUT R5, R5, R2, RZ, 0xc0, !PT ;  /* 0x0000000205057212 */ /* 0x000fc800078ec0ff */
[----:B------:R-:W-:-:S13]  /*2ad0*/  ISETP.NE.AND P0, PT, R5, R2, PT ;  /* 0x000000020500720c */ /* 0x000fda0003f05270 */
[----:B------:R-:W-:Y:S05]  /*2ae0*/  @P0 BRA `(.L_x_77) ;  /* 0x0000000000300947 */ /* 0x000fea0003800000 */
[----:B------:R-:W-:Y:S01]  /*2af0*/  R2UR UR4, R0 ;  /* 0x00000000000472ca */ /* 0x000fe200000e0000 */
[----:B------:R-:W-:Y:S01]  /*2b00*/  VOTEU.ANY UR5, UPT, PT ;  /* 0x0000000000057886 */ /* 0x000fe200038e0100 */
[----:B------:R-:W2:Y:S01]  /*2b10*/  S2R R0, SR_LANEID ;  /* 0x0000000000007919 */ /* 0x000ea20000000000 */
[----:B------:R-:W-:-:S10]  /*2b20*/  UFLO.U32 UR5, UR5 ;  /* 0x00000005000572bd */ /* 0x000fd400080e0000 */
[----:B------:R-:W-:-:S06]  /*2b30*/  ULOP3.LUT UR4, URZ, UR4, URZ, 0x33, !UPT ;  /* 0x00000004ff047292 */ /* 0x000fcc000f8e33ff */
[----:B------:R-:W-:-:S04]  /*2b40*/  IMAD.U32 R2, RZ, RZ, UR4 ;  /* 0x00000004ff027e24 */ /* 0x000fc8000f8e00ff */
[----:B------:R-:W3:Y:S02]  /*2b50*/  REDUX UR7, R2 ;  /* 0x00000000020773c4 */ /* 0x000ee40000000000 */
[----:B------:R4:W-:Y:S01]  /*2b60*/  UTCATOMSWS.AND URZ, UR4 ;  /* 0x0000000400ff79e3 */ /* 0x0009e20008000000 */
[----:B--2---:R-:W-:Y:S01]  /*2b70*/  ISETP.EQ.U32.AND P0, PT, R0, UR5, PT ;  /* 0x0000000500007c0c */ /* 0x004fe2000bf02070 */
[----:B---3--:R-:W-:-:S12]  /*2b80*/  IMAD.U32 R0, RZ, RZ, UR7 ;  /* 0x00000007ff007e24 */ /* 0x008fd8000f8e00ff */
[----:B------:R4:W-:Y:S01]  /*2b90*/  @P0 ATOMS.AND RZ, [UR6], R0 ;  /* 0x00000000ffff098c */ /* 0x0009e2000a800006 */
[----:B------:R-:W-:Y:S05]  /*2ba0*/  BRA `(.L_x_75) ;  /* 0x0000000000147947 */ /* 0x000fea0003800000 */
.L_x_77:
[----:B------:R-:W-:-:S07]  /*2bb0*/  MOV R2, 0x2bd0 ;  /* 0x00002bd000027802 */ /* 0x000fce0000000f00 */
[----:B-1----:R-:W-:Y:S05]  /*2bc0*/  CALL.REL.NOINC `($__internal_0_$__cuda_sm10x_tcgen05_guardrail_trap_col_being_dealloced_not_returned_by_alloc) ;  /* 0x0000000000447944 */ /* 0x002fea0003c00000 */
[----:B------:R-:W-:Y:S05]  /*2bd0*/  BRA `(.L_x_75) ;  /* 0x0000000000087947 */ /* 0x000fea0003800000 */
.L_x_76:
[----:B------:R-:W-:-:S07]  /*2be0*/  MOV R2, 0x2c00 ;  /* 0x00002c0000027802 */ /* 0x000fce0000000f00 */
[----:B-1----:R-:W-:Y:S05]  /*2bf0*/  CALL.REL.NOINC `($__internal_2_$__cuda_sm10x_tcgen05_guardrail_trap_unallocated_columns_being_dealloced) ;  /* 0x0000000000507944 */ /* 0x002fea0003c00000 */
.L_x_75:
[----:B------:R-:W-:Y:S01]  /*2c00*/  NOP ;  /* 0x0000000000007918 */ /* 0x000fe20000000000 */
[----:B----4-:R-:W-:Y:S05]  /*2c10*/  EXIT ;  /* 0x000000000000794d */ /* 0x010fea0003800000 */
.L_x_60:
[----:B------:R-:W2:Y:S02]  /*2c20*/  SYNCS.PHASECHK.TRANS64.TRYWAIT P0, [UR8+0x10000], RZ ;  /* 0x010000ffff0075a7 */ /* 0x000ea40008001108 */
[----:B--2---:R-:W-:Y:S05]  /*2c30*/  @!P0 BRA `(.L_x_60) ;  /* 0xfffffffc00f88947 */ /* 0x004fea000383ffff */
[----:B------:R-:W-:Y:S05]  /*2c40*/  BRA `(.L_x_78) ;  /* 0xfffffff000187947 */ /* 0x000fea000383ffff */
.L_x_62:
[----:B------:R-:W2:Y:S02]  /*2c50*/  SYNCS.PHASECHK.TRANS64.TRYWAIT P1, [UR8+0x10020], RZ ;  /* 0x010020ffff0075a7 */ /* 0x000ea40008021108 */
[----:B--2---:R-:W-:Y:S05]  /*2c60*/  @!P1 BRA `(.L_x_62) ;  /* 0xfffffffc00f89947 */ /* 0x004fea000383ffff */
[----:B------:R-:W-:Y:S05]  /*2c70*/  BRA `(.L_x_79) ;  /* 0xfffffff000b47947 */ /* 0x000fea000383ffff */
.L_x_63:
[----:B------:R-:W3:Y:S02]  /*2c80*/  SYNCS.PHASECHK.TRANS64.TRYWAIT P0, [UR28+0x10000], R2 ;  /* 0x01000002ff0075a7 */ /* 0x000ee4000800111c */
[----:B---3--:R-:W-:Y:S05]  /*2c90*/  @!P0 BRA `(.L_x_63) ;  /* 0xfffffffc00f88947 */ /* 0x008fea000383ffff */
[----:B------:R-:W-:Y:S05]  /*2ca0*/  BRA `(.L_x_80) ;  /* 0xfffffff400307947 */ /* 0x000fea000383ffff */
.L_x_65:
[----:B------:R-:W3:Y:S02]  /*2cb0*/  SYNCS.PHASECHK.TRANS64.TRYWAIT P0, [UR28+0x10020], R2 ;  /* 0x01002002ff0075a7 */ /* 0x000ee4000800111c */
[----:B---3--:R-:W-:Y:S05]  /*2cc0*/  @!P0 BRA `(.L_x_65) ;  /* 0xfffffffc00f88947 */ /* 0x008fea000383ffff */
[----:B------:R-:W-:Y:S05]  /*2cd0*/  BRA `(.L_x_81) ;  /* 0xfffffff400d87947 */ /* 0x000fea000383ffff */
        .weak           $__internal_0_$__cuda_sm10x_tcgen05_guardrail_trap_col_being_dealloced_not_returned_by_alloc
        .type           $__internal_0_$__cuda_sm10x_tcgen05_guardrail_trap_col_being_dealloced_not_returned_by_alloc,@function
        .size           $__internal_0_$__cuda_sm10x_tcgen05_guardrail_trap_col_being_dealloced_not_returned_by_alloc,($__internal_1_$__cuda_sm10x_tcgen05_guardrail_trap_phase_invalid_during_alloc - $__internal_0_$__cuda_sm10x_tcgen05_guardrail_trap_col_being_dealloced_not_returned_by_alloc)
$__internal_0_$__cuda_sm10x_tcgen05_guardrail_trap_col_being_dealloced_not_returned_by_alloc:
[----:B------:R-:W-:Y:S05]  /*2ce0*/  BPT.TRAP 0x1 ;  /* 0x000000040000795c */ /* 0x000fea0000300000 */
[----:B------:R-:W-:-:S04]  /*2cf0*/  IMAD.MOV.U32 R3, RZ, RZ, 0x0 ;  /* 0x00000000ff037424 */ /* 0x000fc800078e00ff */
[----:B------:R-:W-:Y:S05]  /*2d00*/  RET.REL.NODEC R2 `(gluon_tcgen05) ;  /* 0xffffffd002bc7950 */ /* 0x000fea0003c3ffff */
        .weak           $__internal_1_$__cuda_sm10x_tcgen05_guardrail_trap_phase_invalid_during_alloc
        .type           $__internal_1_$__cuda_sm10x_tcgen05_guardrail_trap_phase_invalid_during_alloc,@function
        .size           $__internal_1_$__cuda_sm10x_tcgen05_guardrail_trap_phase_invalid_during_alloc,($__internal_2_$__cuda_sm10x_tcgen05_guardrail_trap_unallocated_columns_being_dealloced - $__internal_1_$__cuda_sm10x_tcgen05_guardrail_trap_phase_invalid_during_alloc)
$__internal_1_$__cuda_sm10x_tcgen05_guardrail_trap_phase_invalid_during_alloc:
[----:B------:R-:W-:Y:S05]  /*2d10*/  BPT.TRAP 0x1 ;  /* 0x000000040000795c */ /* 0x000fea0000300000 */
[----:B------:R-:W-:-:S04]  /*2d20*/  IMAD.MOV.U32 R3, RZ, RZ, 0x0 ;  /* 0x00000000ff037424 */ /* 0x000fc800078e00ff */
[----:B------:R-:W-:Y:S05]  /*2d30*/  RET.REL.NODEC R2 `(gluon_tcgen05) ;  /* 0xffffffd002b07950 */ /* 0x000fea0003c3ffff */
        .weak           $__internal_2_$__cuda_sm10x_tcgen05_guardrail_trap_unallocated_columns_being_dealloced
        .type           $__internal_2_$__cuda_sm10x_tcgen05_guardrail_trap_unallocated_columns_being_dealloced,@function
        .size           $__internal_2_$__cuda_sm10x_tcgen05_guardrail_trap_unallocated_columns_being_dealloced,(.L_x_85 - $__internal_2_$__cuda_sm10x_tcgen05_guardrail_trap_unallocated_columns_being_dealloced)
$__internal_2_$__cuda_sm10x_tcgen05_guardrail_trap_unallocated_columns_being_dealloced:
[----:B------:R-:W-:Y:S05]  /*2d40*/  BPT.TRAP 0x1 ;  /* 0x000000040000795c */ /* 0x000fea0000300000 */
[----:B------:R-:W-:-:S04]  /*2d50*/  IMAD.MOV.U32 R3, RZ, RZ, 0x0 ;  /* 0x00000000ff037424 */ /* 0x000fc800078e00ff */
[----:B------:R-:W-:Y:S05]  /*2d60*/  RET.REL.NODEC R2 `(gluon_tcgen05) ;  /* 0xffffffd002a47950 */ /* 0x000fea0003c3ffff */
.L_x_82:
[----:B------:R-:W-:-:S00]  /*2d70*/  BRA `(.L_x_82) ;  /* 0xfffffffc00fc7947 */ /* 0x000fc0000383ffff */
[----:B------:R-:W-:-:S00]  /*2d80*/  NOP ;  /* 0x0000000000007918 */ /* 0x000fc00000000000 */
[----:B------:R-:W-:-:S00]  /*2d90*/  NOP ;  /* 0x0000000000007918 */ /* 0x000fc00000000000 */
[----:B------:R-:W-:-:S00]  /*2da0*/  NOP ;  /* 0x0000000000007918 */ /* 0x000fc00000000000 */
[----:B------:R-:W-:-:S00]  /*2db0*/  NOP ;  /* 0x0000000000007918 */ /* 0x000fc00000000000 */
[----:B------:R-:W-:-:S00]  /*2dc0*/  NOP ;  /* 0x0000000000007918 */ /* 0x000fc00000000000 */
[----:B------:R-:W-:-:S00]  /*2dd0*/  NOP ;  /* 0x0000000000007918 */ /* 0x000fc00000000000 */
[----:B------:R-:W-:-:S00]  /*2de0*/  NOP ;  /* 0x0000000000007918 */ /* 0x000fc00000000000 */
[----:B------:R-:W-:-:S00]  /*2df0*/  NOP ;  /* 0x0000000000007918 */ /* 0x000fc00000000000 */
.L_x_85:


//--------------------- .nv.shared.gluon_tcgen05  --------------------------
	.section	.nv.shared.gluon_tcgen05,"aw",@nobits
	.sectionflags	@""
	.align	16
	.zero		1024


//--------------------- .nv.shared.reserved.0     --------------------------
	.section	.nv.shared.reserved.0,"aw",@nobits
	.align	8
	.weak		__nv_reservedSMEM_offset_0_alias
	.size		__nv_reservedSMEM_offset_0_alias, 0, 64
	.other		__nv_reservedSMEM_offset_0_alias,@"STO_CUDA_RESERVED_SHARED STV_DEFAULT"
__nv_reservedSMEM_offset_0_alias:
	.zero		0
.nv.shared.reserved.0:
	.zero		64
	.weak		__nv_reservedSMEM_allocation_phase
	.type		__nv_reservedSMEM_allocation_phase,@object
	.size		__nv_reservedSMEM_allocation_phase,(.L_0 - __nv_reservedSMEM_allocation_phase)
__nv_reservedSMEM_allocation_phase:
	.zero		1
.L_0:
	.zero		7
	.weak		__nv_reservedSMEM_devtool_atexit_pc
	.type		__nv_reservedSMEM_devtool_atexit_pc,@object
	.size		__nv_reservedSMEM_devtool_atexit_pc,(__nv_reservedSMEM_allocation_mask - __nv_reservedSMEM_devtool_atexit_pc)
__nv_reservedSMEM_devtool_atexit_pc:
	.zero		8
	.weak		__nv_reservedSMEM_allocation_mask
	.type		__nv_reservedSMEM_allocation_mask,@object
	.size		__nv_reservedSMEM_allocation_mask,(.L_2 - __nv_reservedSMEM_allocation_mask)
__nv_reservedSMEM_allocation_mask:
	.zero		4
.L_2:


//--------------------- .nv.constant0.gluon_tcgen05 --------------------------
	.section	.nv.constant0.gluon_tcgen05,"a",@progbits
	.sectionflags	@""
	.align	4
.nv.constant0.gluon_tcgen05:
	.zero		976


//--------------------- SYMBOLS --------------------------

	.type		.nv.reservedSmem.offset0,@object
	.size		.nv.reservedSmem.offset0,0x4
	.type		.nv.reservedSmem.cap,@object
	.size		.nv.reservedSmem.cap,0x4
